	.target	sm_100a

	.elftype	@"ET_EXEC"


//--------------------- .note.nv.tkinfo           --------------------------
	.section	.note.nv.tkinfo,"",@"SHT_NOTE"
	.sectionflags	@"SHF_NOTE_NV_TKINFO"
	.tkinfo
        /*0018*/ 	.word	0x00000081
        /*0030*/ 	.string	""
        /*0030*/ 	.string	"ptxas-blackwell"
        /*0030*/ 	.string	"Cuda compilation tools, release 12.9, V12.9.86"
        /*0030*/ 	.string	"Build cuda_12.9.r12.9/compiler.36037853_0"
        /*0030*/ 	.string	"-v  -suppress-debug-info  -lineinfo  -arch sm_100a "



//--------------------- .note.nv.cuver            --------------------------
	.section	.note.nv.cuver,"",@"SHT_NOTE"
	.sectionflags	@"SHF_NOTE_NV_CUVER"
        /*0018*/ 	.short	0x0001
        /*001a*/ 	.short	0x0064
        /*001c*/ 	.short	0x0001
        /*001e*/ 	.short	0x0000
        /*0020*/ 	.short	0x0001
        /*0022*/ 	.short	0x0000


//--------------------- .nv.info                  --------------------------
	.section	.nv.info,"",@"SHT_CUDA_INFO"
	.align	4


	//----- nvinfo : EIATTR_REGCOUNT
	.align		4
        /*0000*/ 	.byte	0x04, 0x2f
        /*0002*/ 	.short	(.L_4 - .L_3)
	.align		4
.L_3:
        /*0004*/ 	.word	index@(gluon_tcgen05)
        /*0008*/ 	.word	0x00000027


	//----- nvinfo : EIATTR_FRAME_SIZE
	.align		4
.L_4:
        /*000c*/ 	.byte	0x04, 0x11
        /*000e*/ 	.short	(.L_6 - .L_5)
	.align		4
.L_5:
        /*0010*/ 	.word	index@($__internal_2_$__cuda_sm10x_tcgen05_guardrail_trap_unallocated_columns_being_dealloced)
        /*0014*/ 	.word	0x00000000


	//----- nvinfo : EIATTR_FRAME_SIZE
	.align		4
.L_6:
        /*0018*/ 	.byte	0x04, 0x11
        /*001a*/ 	.short	(.L_8 - .L_7)
	.align		4
.L_7:
        /*001c*/ 	.word	index@($__internal_1_$__cuda_sm10x_tcgen05_guardrail_trap_phase_invalid_during_alloc)
        /*0020*/ 	.word	0x00000000


	//----- nvinfo : EIATTR_FRAME_SIZE
	.align		4
.L_8:
        /*0024*/ 	.byte	0x04, 0x11
        /*0026*/ 	.short	(.L_10 - .L_9)
	.align		4
.L_9:
        /*0028*/ 	.word	index@($__internal_0_$__cuda_sm10x_tcgen05_guardrail_trap_col_being_dealloced_not_returned_by_alloc)
        /*002c*/ 	.word	0x00000000


	//----- nvinfo : EIATTR_FRAME_SIZE
	.align		4
.L_10:
        /*0030*/ 	.byte	0x04, 0x11
        /*0032*/ 	.short	(.L_12 - .L_11)
	.align		4
.L_11:
        /*0034*/ 	.word	index@(gluon_tcgen05)
        /*0038*/ 	.word	0x00000000


	//----- nvinfo : EIATTR_MIN_STACK_SIZE
	.align		4
.L_12:
        /*003c*/ 	.byte	0x04, 0x12
        /*003e*/ 	.short	(.L_14 - .L_13)
	.align		4
.L_13:
        /*0040*/ 	.word	index@(gluon_tcgen05)
        /*0044*/ 	.word	0x00000000
.L_14:


//--------------------- .nv.info.gluon_tcgen05    --------------------------
	.section	.nv.info.gluon_tcgen05,"",@"SHT_CUDA_INFO"
	.sectionflags	@""
	.align	4


	//----- nvinfo : EIATTR_CUDA_API_VERSION
	.align		4
        /*0000*/ 	.byte	0x04, 0x37
        /*0002*/ 	.short	(.L_16 - .L_15)
.L_15:
        /*0004*/ 	.word	0x00000081


	//----- nvinfo : EIATTR_KPARAM_INFO
	.align		4
.L_16:
        /*0008*/ 	.byte	0x04, 0x17
        /*000a*/ 	.short	(.L_18 - .L_17)
.L_17:
        /*000c*/ 	.word	0x00000000
        /*0010*/ 	.short	0x000a
        /*0012*/ 	.short	0x0048
        /*0014*/ 	.byte	0x00, 0xf4, 0x21, 0x00


	//----- nvinfo : EIATTR_KPARAM_INFO
	.align		4
.L_18:
        /*0018*/ 	.byte	0x04, 0x17
        /*001a*/ 	.short	(.L_20 - .L_19)
.L_19:
        /*001c*/ 	.word	0x00000000
        /*0020*/ 	.short	0x0009
        /*0022*/ 	.short	0x0040
        /*0024*/ 	.byte	0x00, 0xf4, 0x21, 0x00


	//----- nvinfo : EIATTR_KPARAM_INFO
	.align		4
.L_20:
        /*0028*/ 	.byte	0x04, 0x17
        /*002a*/ 	.short	(.L_22 - .L_21)
.L_21:
        /*002c*/ 	.word	0x00000000
        /*0030*/ 	.short	0x0008
        /*0032*/ 	.short	0x0038
        /*0034*/ 	.byte	0x00, 0xf0, 0x21, 0x00


	//----- nvinfo : EIATTR_KPARAM_INFO
	.align		4
.L_22:
        /*0038*/ 	.byte	0x04, 0x17
        /*003a*/ 	.short	(.L_24 - .L_23)
.L_23:
        /*003c*/ 	.word	0x00000000
        /*0040*/ 	.short	0x0007
        /*0042*/ 	.short	0x0030
        /*0044*/ 	.byte	0x00, 0xf0, 0x21, 0x00


	//----- nvinfo : EIATTR_KPARAM_INFO
	.align		4
.L_24:
        /*0048*/ 	.byte	0x04, 0x17
        /*004a*/ 	.short	(.L_26 - .L_25)
.L_25:
        /*004c*/ 	.word	0x00000000
        /*0050*/ 	.short	0x0006
        /*0052*/ 	.short	0x0028
        /*0054*/ 	.byte	0x00, 0xf0, 0x21, 0x00


	//----- nvinfo : EIATTR_KPARAM_INFO
	.align		4
.L_26:
        /*0058*/ 	.byte	0x04, 0x17
        /*005a*/ 	.short	(.L_28 - .L_27)
.L_27:
        /*005c*/ 	.word	0x00000000
        /*0060*/ 	.short	0x0005
        /*0062*/ 	.short	0x0020
        /*0064*/ 	.byte	0x00, 0xf0, 0x11, 0x00


	//----- nvinfo : EIATTR_KPARAM_INFO
	.align		4
.L_28:
        /*0068*/ 	.byte	0x04, 0x17
        /*006a*/ 	.short	(.L_30 - .L_29)
.L_29:
        /*006c*/ 	.word	0x00000000
        /*0070*/ 	.short	0x0004
        /*0072*/ 	.short	0x001c
        /*0074*/ 	.byte	0x00, 0xf0, 0x11, 0x00


	//----- nvinfo : EIATTR_KPARAM_INFO
	.align		4
.L_30:
        /*0078*/ 	.byte	0x04, 0x17
        /*007a*/ 	.short	(.L_32 - .L_31)
.L_31:
        /*007c*/ 	.word	0x00000000
        /*0080*/ 	.short	0x0003
        /*0082*/ 	.short	0x0018
        /*0084*/ 	.byte	0x00, 0xf0, 0x11, 0x00


	//----- nvinfo : EIATTR_KPARAM_INFO
	.align		4
.L_32:
        /*0088*/ 	.byte	0x04, 0x17
        /*008a*/ 	.short	(.L_34 - .L_33)
.L_33:
        /*008c*/ 	.word	0x00000000
        /*0090*/ 	.short	0x0002
        /*0092*/ 	.short	0x0010
        /*0094*/ 	.byte	0x00, 0xf4, 0x21, 0x00


	//----- nvinfo : EIATTR_KPARAM_INFO
	.align		4
.L_34:
        /*0098*/ 	.byte	0x04, 0x17
        /*009a*/ 	.short	(.L_36 - .L_35)
.L_35:
        /*009c*/ 	.word	0x00000000
        /*00a0*/ 	.short	0x0001
        /*00a2*/ 	.short	0x0008
        /*00a4*/ 	.byte	0x00, 0xf4, 0x21, 0x00


	//----- nvinfo : EIATTR_KPARAM_INFO
	.align		4
.L_36:
        /*00a8*/ 	.byte	0x04, 0x17
        /*00aa*/ 	.short	(.L_38 - .L_37)
.L_37:
        /*00ac*/ 	.word	0x00000000
        /*00b0*/ 	.short	0x0000
        /*00b2*/ 	.short	0x0000
        /*00b4*/ 	.byte	0x00, 0xf4, 0x21, 0x00


	//----- nvinfo : EIATTR_AT_ENTRY_FRAGMENTS
	.align		4
.L_38:
        /*00b8*/ 	.byte	0x04, 0x4f
        /*00ba*/ 	.short	(.L_40 - .L_39)


	//   ....[0]....
.L_39:
        /*00bc*/ 	.word	0x00000004


	//----- nvinfo : EIATTR_RESERVED_SMEM_USED
	.align		4
.L_40:
        /*00c0*/ 	.byte	0x01, 0x41
	.zero		2


	//----- nvinfo : EIATTR_SPARSE_MMA_MASK
	.align		4
        /*00c4*/ 	.byte	0x03, 0x50
        /*00c6*/ 	.short	0x0000


	//----- nvinfo : EIATTR_TCGEN05_1CTA_USED
	.align		4
        /*00c8*/ 	.byte	0x01, 0x51
	.zero		2


	//----- nvinfo : EIATTR_MAXREG_COUNT
	.align		4
        /*00cc*/ 	.byte	0x03, 0x1b
        /*00ce*/ 	.short	0x00ff


	//----- nvinfo : EIATTR_NUM_BARRIERS
	.align		4
        /*00d0*/ 	.byte	0x02, 0x4c
        /*00d2*/ 	.byte	0x01
	.zero		1


	//----- nvinfo : EIATTR_INT_WARP_WIDE_INSTR_OFFSETS
	.align		4
        /*00d4*/ 	.byte	0x04, 0x31
        /*00d6*/ 	.short	(.L_42 - .L_41)


	//   ....[0]....
.L_41:
        /*00d8*/ 	.word	0x00001640


	//   ....[1]....
        /*00dc*/ 	.word	0x00001660


	//   ....[2]....
        /*00e0*/ 	.word	0x000016f0


	//   ....[3]....
        /*00e4*/ 	.word	0x000018b0


	//   ....[4]....
        /*00e8*/ 	.word	0x000018c0


	//   ....[5]....
        /*00ec*/ 	.word	0x00001920


	//   ....[6]....
        /*00f0*/ 	.word	0x00001930


	//   ....[7]....
        /*00f4*/ 	.word	0x00001c00


	//   ....[8]....
        /*00f8*/ 	.word	0x00001c10


	//   ....[9]....
        /*00fc*/ 	.word	0x00001d90


	//   ....[10]....
        /*0100*/ 	.word	0x00001dc0


	//   ....[11]....
        /*0104*/ 	.word	0x00001df0


	//   ....[12]....
        /*0108*/ 	.word	0x00001e10


	//   ....[13]....
        /*010c*/ 	.word	0x00002110


	//   ....[14]....
        /*0110*/ 	.word	0x00002120


	//   ....[15]....
        /*0114*/ 	.word	0x00002440


	//   ....[16]....
        /*0118*/ 	.word	0x00002450


	//   ....[17]....
        /*011c*/ 	.word	0x00002790


	//   ....[18]....
        /*0120*/ 	.word	0x000027e0


	//----- nvinfo : EIATTR_COOP_GROUP_MASK_REGIDS
	.align		4
.L_42:
        /*0124*/ 	.byte	0x04, 0x29
        /*0126*/ 	.short	(.L_44 - .L_43)


	//   ....[0]....
.L_43:
        /*0128*/ 	.word	0xffffffff


	//   ....[1]....
        /*012c*/ 	.word	0xffffffff


	//   ....[2]....
        /*0130*/ 	.word	0xffffffff


	//   ....[3]....
        /*0134*/ 	.word	0xffffffff


	//   ....[4]....
        /*0138*/ 	.word	0xffffffff


	//   ....[5]....
        /*013c*/ 	.word	0xffffffff


	//   ....[6]....
        /*0140*/ 	.word	0xffffffff


	//   ....[7]....
        /*0144*/ 	.word	0xffffffff


	//   ....[8]....
        /*0148*/ 	.word	0xffffffff


	//   ....[9]....
        /*014c*/ 	.word	0xffffffff


	//----- nvinfo : EIATTR_COOP_GROUP_INSTR_OFFSETS
	.align		4
.L_44:
        /*0150*/ 	.byte	0x04, 0x28
        /*0152*/ 	.short	(.L_46 - .L_45)


	//   ....[0]....
.L_45:
        /*0154*/ 	.word	0x00000050


	//   ....[1]....
        /*0158*/ 	.word	0x00000310


	//   ....[2]....
        /*015c*/ 	.word	0x000004f0


	//   ....[3]....
        /*0160*/ 	.word	0x000009a0


	//   ....[4]....
        /*0164*/ 	.word	0x00000ae0


	//   ....[5]....
        /*0168*/ 	.word	0x00000f50


	//   ....[6]....
        /*016c*/ 	.word	0x00001090


	//   ....[7]....
        /*0170*/ 	.word	0x000014e0


	//   ....[8]....
        /*0174*/ 	.word	0x00002620


	//   ....[9]....
        /*0178*/ 	.word	0x00002890


	//----- nvinfo : EIATTR_VRC_CTA_INIT_COUNT
	.align		4
.L_46:
        /*017c*/ 	.byte	0x02, 0x4a
        /*017e*/ 	.byte	0x80
	.zero		1


	//----- nvinfo : EIATTR_MBARRIER_INSTR_OFFSETS
	.align		4
        /*0180*/ 	.byte	0x04, 0x39
        /*0182*/ 	.short	(.L_48 - .L_47)


	//   ....[0]....
.L_47:
        /*0184*/ 	.word	0x00001710
        /*0188*/ 	.word	0x000000ff
        /*018c*/ 	.word	0x0000c000
        /*0190*/ 	.short	0x0100
        /*0192*/ 	.byte	0x08
	.zero		1


	//   ....[1]....
        /*0194*/ 	.word	0x00001720
        /*0198*/ 	.word	0x000000ff
        /*019c*/ 	.word	0x0000c010
        /*01a0*/ 	.short	0x0100
        /*01a2*/ 	.byte	0x08
	.zero		1


	//   ....[2]....
        /*01a4*/ 	.word	0x000017d0
        /*01a8*/ 	.word	0x000000ff
        /*01ac*/ 	.word	0x0000c008
        /*01b0*/ 	.short	0x0100
        /*01b2*/ 	.byte	0x08
	.zero		1


	//   ....[3]....
        /*01b4*/ 	.word	0x000017e0
        /*01b8*/ 	.word	0x000000ff
        /*01bc*/ 	.word	0x0000c018
        /*01c0*/ 	.short	0x0100
        /*01c2*/ 	.byte	0x08
	.zero		1


	//   ....[4]....
        /*01c4*/ 	.word	0x000019c0
        /*01c8*/ 	.word	0x000000ff
        /*01cc*/ 	.word	0x0000c000
        /*01d0*/ 	.short	0x010a
        /*01d2*/ 	.byte	0x08
	.zero		1


	//   ....[5]....
        /*01d4*/ 	.word	0x00001c60
        /*01d8*/ 	.word	0x000000ff
        /*01dc*/ 	.word	0x0000c010
        /*01e0*/ 	.short	0x010a
        /*01e2*/ 	.byte	0x08
	.zero		1


	//   ....[6]....
        /*01e4*/ 	.word	0x00001e90
        /*01e8*/ 	.word	0x000000ff
        /*01ec*/ 	.word	0x0000c000
        /*01f0*/ 	.short	0x010a
        /*01f2*/ 	.byte	0x1c
	.zero		1


	//   ....[7]....
        /*01f4*/ 	.word	0x00002160
        /*01f8*/ 	.word	0x000000ff
        /*01fc*/ 	.word	0x0000c010
        /*0200*/ 	.short	0x010a
        /*0202*/ 	.byte	0x1c
	.zero		1


	//   ....[8]....
        /*0204*/ 	.word	0x00002260
        /*0208*/ 	.word	0x000000ff
        /*020c*/ 	.word	0x0000c000
        /*0210*/ 	.short	0x0108
        /*0212*/ 	.byte	0x08
	.zero		1


	//   ....[9]....
        /*0214*/ 	.word	0x00002270
        /*0218*/ 	.word	0x000000ff
        /*021c*/ 	.word	0x0000c010
        /*0220*/ 	.short	0x0108
        /*0222*/ 	.byte	0x08
	.zero		1


	//   ....[10]....
        /*0224*/ 	.word	0x000022c0
        /*0228*/ 	.word	0x000000ff
        /*022c*/ 	.word	0x0000c008
        /*0230*/ 	.short	0x0108
        /*0232*/ 	.byte	0x08
	.zero		1


	//   ....[11]....
        /*0234*/ 	.word	0x000022d0
        /*0238*/ 	.word	0x000000ff
        /*023c*/ 	.word	0x0000c018
        /*0240*/ 	.short	0x0108
        /*0242*/ 	.byte	0x08
	.zero		1


	//   ....[12]....
        /*0244*/ 	.word	0x000028b0
        /*0248*/ 	.word	0x000000ff
        /*024c*/ 	.word	0x0000c000
        /*0250*/ 	.short	0x010a
        /*0252*/ 	.byte	0x08
	.zero		1


	//   ....[13]....
        /*0254*/ 	.word	0x000028e0
        /*0258*/ 	.word	0x000000ff
        /*025c*/ 	.word	0x0000c010
        /*0260*/ 	.short	0x010a
        /*0262*/ 	.byte	0x08
	.zero		1


	//   ....[14]....
        /*0264*/ 	.word	0x00002910
        /*0268*/ 	.word	0x000000ff
        /*026c*/ 	.word	0x0000c000
        /*0270*/ 	.short	0x010a
        /*0272*/ 	.byte	0x1c
	.zero		1


	//   ....[15]....
        /*0274*/ 	.word	0x00002940
        /*0278*/ 	.word	0x000000ff
        /*027c*/ 	.word	0x0000c010
        /*0280*/ 	.short	0x010a
        /*0282*/ 	.byte	0x1c
	.zero		1


	//----- nvinfo : EIATTR_NUM_MBARRIERS
	.align		4
.L_48:
        /*0284*/ 	.byte	0x03, 0x38
        /*0286*/ 	.short	0x0004


	//----- nvinfo : EIATTR_EXIT_INSTR_OFFSETS
	.align		4
        /*0288*/ 	.byte	0x04, 0x1c
        /*028a*/ 	.short	(.L_50 - .L_49)


	//   ....[0]....
.L_49:
        /*028c*/ 	.word	0x000028a0


	//----- nvinfo : EIATTR_REQNTID
	.align		4
.L_50:
        /*0290*/ 	.byte	0x04, 0x10
        /*0292*/ 	.short	(.L_52 - .L_51)
.L_51:
        /*0294*/ 	.word	0x00000100
        /*0298*/ 	.word	0x00000001
        /*029c*/ 	.word	0x00000001


	//----- nvinfo : EIATTR_CRS_STACK_SIZE
	.align		4
.L_52:
        /*02a0*/ 	.byte	0x04, 0x1e
        /*02a2*/ 	.short	(.L_54 - .L_53)
.L_53:
        /*02a4*/ 	.word	0x00000000


	//----- nvinfo : EIATTR_CBANK_PARAM_SIZE
	.align		4
.L_54:
        /*02a8*/ 	.byte	0x03, 0x19
        /*02aa*/ 	.short	0x0050


	//----- nvinfo : EIATTR_PARAM_CBANK
	.align		4
        /*02ac*/ 	.byte	0x04, 0x0a
        /*02ae*/ 	.short	(.L_56 - .L_55)
	.align		4
.L_55:
        /*02b0*/ 	.word	index@(.nv.constant0.gluon_tcgen05)
        /*02b4*/ 	.short	0x0380
        /*02b6*/ 	.short	0x0050


	//----- nvinfo : EIATTR_SW_WAR
	.align		4
.L_56:
        /*02b8*/ 	.byte	0x04, 0x36
        /*02ba*/ 	.short	(.L_58 - .L_57)
.L_57:
        /*02bc*/ 	.word	0x00000008
.L_58:


//--------------------- .nv.compat                --------------------------
	.section	.nv.compat,"",@"SHT_CUDA_COMPAT_INFO"
	.align	4
        /*0000*/ 	.byte	0x02, 0x02, 0x02, 0x00, 0x02, 0x05, 0x05, 0x00, 0x02, 0x03, 0x03, 0x00, 0x02, 0x06, 0x01, 0x00


//--------------------- .nv.callgraph             --------------------------
	.section	.nv.callgraph,"",@"SHT_CUDA_CALLGRAPH"
	.align	4
	.sectionentsize	8
	.align		4
        /*0000*/ 	.word	0x00000000
	.align		4
        /*0004*/ 	.word	0xffffffff
	.align		4
        /*0008*/ 	.word	0x00000000
	.align		4
        /*000c*/ 	.word	0xfffffffe
	.align		4
        /*0010*/ 	.word	0x00000000
	.align		4
        /*0014*/ 	.word	0xfffffffd
	.align		4
        /*0018*/ 	.word	0x00000000
	.align		4
        /*001c*/ 	.word	0xfffffffc


//--------------------- .text.gluon_tcgen05       --------------------------
	.section	.text.gluon_tcgen05,"ax",@progbits
	.align	128
        .global         gluon_tcgen05
        .type           gluon_tcgen05,@function
        .size           gluon_tcgen05,(.L_x_77 - gluon_tcgen05)
        .other          gluon_tcgen05,@"STO_CUDA_ENTRY STV_DEFAULT"
gluon_tcgen05:
.text.gluon_tcgen05:
[----:B------:R-:W1:Y:S01]  /*0000*/  LDC R1, c[0x0][0x37c] ;  /* 0x0000df00ff017b82 */ /* 0x000e620000000800 */
[----:B------:R-:W2:Y:S02]  /*0010*/  S2R R0, SR_TID.X ;  /* 0x0000000000007919 */ /* 0x000ea40000002100 */
[----:B--2---:R-:W-:-:S13]  /*0020*/  ISETP.GE.U32.AND P2, PT, R0, 0x20, PT ;  /* 0x000000200000780c */ /* 0x004fda0003f46070 */
[----:B------:R-:W-:Y:S05]  /*0030*/  @P2 BRA `(.L_x_0) ;  /* 0x0000000000b82947 */ /* 0x000fea0003800000 */
[----:B------:R-:W2:Y:S01]  /*0040*/  S2UR UR6, SR_CgaCtaId ;  /* 0x00000000000679c3 */ /* 0x000ea20000008800 */
[----:B------:R-:W-:Y:S01]  /*0050*/  NOP ;  /* 0x0000000000007918 */ /* 0x000fe20000000000 */
[----:B------:R-:W-:Y:S02]  /*0060*/  UMOV UR4, 0x40 ;  /* 0x0000004000047882 */ /* 0x000fe40000000000 */
[----:B--2---:R-:W-:-:S09]  /*0070*/  ULEA UR4, UR6, UR4, 0x18 ;  /* 0x0000000406047291 */ /* 0x004fd2000f8ec0ff */
[----:B------:R-:W2:Y:S01]  /*0080*/  LDS.U8 R2, [UR4] ;  /* 0x00000004ff027984 */ /* 0x000ea20008000000 */
[----:B------:R-:W-:Y:S02]  /*0090*/  UMOV UR4, 0x400 ;  /* 0x0000040000047882 */ /* 0x000fe40000000000 */
[----:B------:R-:W-:Y:S01]  /*00a0*/  ULEA UR4, UR6, UR4, 0x18 ;  /* 0x0000000406047291 */ /* 0x000fe2000f8ec0ff */
[----:B--2---:R-:W-:-:S13]  /*00b0*/  ISETP.NE.AND P0, PT, R2, RZ, PT ;  /* 0x000000ff0200720c */ /* 0x004fda0003f05270 */
[----:B------:R-:W-:Y:S05]  /*00c0*/  @P0 BRA `(.L_x_1) ;  /* 0x00000000007c0947 */ /* 0x000fea0003800000 */
[----:B------:R-:W-:-:S13]  /*00d0*/  ELECT P0, URZ, PT ;  /* 0x0000000000ff782f */ /* 0x000fda0003800000 */
[----:B------:R-:W-:Y:S05]  /*00e0*/  @!P0 BRA `(.L_x_2) ;  /* 0x0000000000848947 */ /* 0x000fea0003800000 */
[----:B------:R-:W-:Y:S01]  /*00f0*/  UMOV UR5, 0x4 ;  /* 0x0000000400057882 */ /* 0x000fe20000000000 */
[----:B------:R-:W-:Y:S02]  /*0100*/  IMAD.MOV.U32 R5, RZ, RZ, 0x1 ;  /* 0x00000001ff057424 */ /* 0x000fe400078e00ff */
[----:B------:R-:W-:Y:S02]  /*0110*/  IMAD.MOV.U32 R3, RZ, RZ, 0xf ;  /* 0x0000000fff037424 */ /* 0x000fe400078e00ff */
[----:B------:R-:W-:Y:S04]  /*0120*/  DEPBAR.LE SB2, 0x36 ;  /* 0x0000ad800000791a */ /* 0x000fe80000000000 */
[----:B------:R-:W2:Y:S02]  /*0130*/  UTCATOMSWS.FIND_AND_SET.ALIGN UP0, UR5, UR5 ;  /* 0x00000005000575e3 */ /* 0x000ea40008000800 */
[----:B--2---:R-:W-:-:S04]  /*0140*/  PLOP3.LUT P0, PT, PT, PT, UP0, 0x80, 0x8 ;  /* 0x000000000008781c */ /* 0x004fc80003f0f008 */
[----:B------:R-:W-:-:S04]  /*0150*/  SEL R2, RZ, 0xffffffff, !P0 ;  /* 0xffffffffff027807 */ /* 0x000fc80004000000 */
[----:B------:R-:W-:Y:S01]  /*0160*/  ISETP.NE.AND P0, PT, R2, RZ, PT ;  /* 0x000000ff0200720c */ /* 0x000fe20003f05270 */
[----:B------:R-:W-:-:S12]  /*0170*/  IMAD.U32 R2, RZ, RZ, UR5 ;  /* 0x00000005ff027e24 */ /* 0x000fd8000f8e00ff */
[----:B------:R-:W-:Y:S05]  /*0180*/  @P0 BRA `(.L_x_3) ;  /* 0x0000000000240947 */ /* 0x000fea0003800000 */
.L_x_4:
[----:B------:R-:W-:Y:S05]  /*0190*/  NANOSLEEP 0x64 ;  /* 0x000000640000795d */ /* 0x000fea0003800000 */
[----:B------:R-:W-:-:S05]  /*01a0*/  UMOV UR5, 0x4 ;  /* 0x0000000400057882 */ /* 0x000fca0000000000 */
[----:B------:R-:W-:Y:S04]  /*01b0*/  DEPBAR.LE SB2, 0x36 ;  /* 0x0000ad800000791a */ /* 0x000fe80000000000 */
[----:B------:R-:W2:Y:S02]  /*01c0*/  UTCATOMSWS.FIND_AND_SET.ALIGN UP0, UR5, UR5 ;  /* 0x00000005000575e3 */ /* 0x000ea40008000800 */
[----:B--2---:R-:W-:-:S04]  /*01d0*/  PLOP3.LUT P0, PT, PT, PT, UP0, 0x80, 0x8 ;  /* 0x000000000008781c */ /* 0x004fc80003f0f008 */
[----:B------:R-:W-:-:S04]  /*01e0*/  SEL R2, RZ, 0xffffffff, !P0 ;  /* 0xffffffffff027807 */ /* 0x000fc80004000000 */
[----:B------:R-:W-:Y:S01]  /*01f0*/  ISETP.NE.AND P0, PT, R2, RZ, PT ;  /* 0x000000ff0200720c */ /* 0x000fe20003f05270 */
[----:B------:R-:W-:-:S12]  /*0200*/  IMAD.U32 R2, RZ, RZ, UR5 ;  /* 0x00000005ff027e24 */ /* 0x000fd8000f8e00ff */
[----:B------:R-:W-:Y:S05]  /*0210*/  @!P0 BRA `(.L_x_4) ;  /* 0xfffffffc00dc8947 */ /* 0x000fea000383ffff */
.L_x_3:
[C---:B------:R-:W-:Y:S01]  /*0220*/  VIADD R4, R2.reuse, 0x10 ;  /* 0x0000001002047836 */ /* 0x040fe20000000000 */
[----:B------:R-:W-:Y:S01]  /*0230*/  UMOV UR5, 0x50 ;  /* 0x0000005000057882 */ /* 0x000fe20000000000 */
[----:B------:R-:W-:Y:S01]  /*0240*/  SHF.L.U32 R3, R3, R2, RZ ;  /* 0x0000000203037219 */ /* 0x000fe200000006ff */
[----:B------:R-:W-:Y:S01]  /*0250*/  ULEA UR5, UR6, UR5, 0x18 ;  /* 0x0000000506057291 */ /* 0x000fe2000f8ec0ff */
[----:B------:R-:W-:Y:S01]  /*0260*/  IMAD.SHL.U32 R2, R2, 0x20, RZ ;  /* 0x0000002002027824 */ /* 0x000fe200078e00ff */
[----:B------:R-:W-:-:S04]  /*0270*/  SHF.L.U32 R4, R5, R4, RZ ;  /* 0x0000000405047219 */ /* 0x000fc800000006ff */
[----:B------:R-:W-:-:S05]  /*0280*/  LOP3.LUT R3, R4, R3, RZ, 0xfc, !PT ;  /* 0x0000000304037212 */ /* 0x000fca00078efcff */
[----:B------:R2:W-:Y:S04]  /*0290*/  ATOMS.OR RZ, [UR5], R3 ;  /* 0x00000003ffff798c */ /* 0x0005e8000b000005 */
[----:B------:R2:W-:Y:S01]  /*02a0*/  STS [UR4], R2 ;  /* 0x00000002ff007988 */ /* 0x0005e20008000804 */
[----:B------:R-:W-:Y:S05]  /*02b0*/  BRA `(.L_x_2) ;  /* 0x0000000000107947 */ /* 0x000fea0003800000 */
.L_x_1:
[----:B------:R-:W-:Y:S01]  /*02c0*/  IMAD.MOV.U32 R3, RZ, RZ, -0x1 ;  /* 0xffffffffff037424 */ /* 0x000fe200078e00ff */
[----:B------:R-:W-:-:S04]  /*02d0*/  MOV R2, 0x300 ;  /* 0x0000030000027802 */ /* 0x000fc80000000f00 */
[----:B------:R2:W-:Y:S03]  /*02e0*/  STS [UR4], R3 ;  /* 0x00000003ff007988 */ /* 0x0005e60008000804 */
[----:B-12---:R-:W-:Y:S05]  /*02f0*/  CALL.REL.NOINC `($__internal_1_$__cuda_sm10x_tcgen05_guardrail_trap_phase_invalid_during_alloc) ;  /* 0x0000002400a87944 */ /* 0x006fea0003c00000 */
.L_x_2:
[----:B------:R-:W-:Y:S05]  /*0300*/  WARPSYNC.ALL ;  /* 0x0000000000007948 */ /* 0x000fea0003800000 */
[----:B------:R-:W-:Y:S01]  /*0310*/  NOP ;  /* 0x0000000000007918 */ /* 0x000fe20000000000 */
.L_x_0:
[----:B------:R-:W3:Y:S08]  /*0320*/  S2UR UR4, SR_CgaCtaId ;  /* 0x00000000000479c3 */ /* 0x000ef00000008800 */
[----:B------:R-:W-:Y:S01]  /*0330*/  BAR.SYNC.DEFER_BLOCKING 0x0 ;  /* 0x0000000000007b1d */ /* 0x000fe20000010000 */
[----:B------:R-:W-:-:S05]  /*0340*/  LOP3.LUT R36, R0, 0xff, RZ, 0xc0, !PT ;  /* 0x000000ff00247812 */ /* 0x000fca00078ec0ff */
[----:B------:R-:W-:Y:S02]  /*0350*/  UMOV UR8, 0x400 ;  /* 0x0000040000087882 */ /* 0x000fe40000000000 */
[----:B------:R-:W4:Y:S08]  /*0360*/  LDC R8, c[0x0][0x3a0] ;  /* 0x0000e800ff087b82 */ /* 0x000f300000000800 */
[----:B------:R-:W5:Y:S01]  /*0370*/  S2UR UR9, SR_CTAID.Y ;  /* 0x00000000000979c3 */ /* 0x000f620000002600 */
[----:B---3--:R-:W-:-:S09]  /*0380*/  ULEA UR8, UR4, UR8, 0x18 ;  /* 0x0000000804087291 */ /* 0x008fd2000f8ec0ff */
[----:B------:R-:W3:Y:S01]  /*0390*/  LDS R4, [UR8] ;  /* 0x00000008ff047984 */ /* 0x000ee20008000800 */
[----:B------:R-:W-:Y:S06]  /*03a0*/  BAR.SYNC.DEFER_BLOCKING 0x0 ;  /* 0x0000000000007b1d */ /* 0x000fec0000010000 */
[----:B------:R-:W-:Y:S05]  /*03b0*/  @P2 BRA `(.L_x_5) ;  /* 0x0000000000182947 */ /* 0x000fea0003800000 */
[----:B------:R-:W-:Y:S01]  /*03c0*/  ELECT P0, URZ, PT ;  /* 0x0000000000ff782f */ /* 0x000fe20003800000 */
[----:B--2---:R-:W-:Y:S01]  /*03d0*/  IMAD.MOV.U32 R2, RZ, RZ, 0x1 ;  /* 0x00000001ff027424 */ /* 0x004fe200078e00ff */
[----:B------:R-:W-:Y:S01]  /*03e0*/  UMOV UR5, 0x40 ;  /* 0x0000004000057882 */ /* 0x000fe20000000000 */
[----:B------:R-:W-:Y:S01]  /*03f0*/  UVIRTCOUNT.DEALLOC.SMPOOL 0x80 ;  /* 0x000000800000784c */ /* 0x000fe20000000000 */
[----:B------:R-:W-:-:S09]  /*0400*/  ULEA UR5, UR4, UR5, 0x18 ;  /* 0x0000000504057291 */ /* 0x000fd2000f8ec0ff */
[----:B------:R2:W-:Y:S03]  /*0410*/  @P0 STS.U8 [UR5], R2 ;  /* 0x00000002ff000988 */ /* 0x0005e60008000005 */
.L_x_5:
[----:B------:R-:W2:Y:S01]  /*0420*/  S2UR UR4, SR_CTAID.Z ;  /* 0x00000000000479c3 */ /* 0x000ea20000002700 */
[----:B------:R-:W5:Y:S01]  /*0430*/  LDCU UR5, c[0x0][0x370] ;  /* 0x00006e00ff0577ac */ /* 0x000f620008000800 */
[----:B------:R-:W-:Y:S01]  /*0440*/  ISETP.GE.U32.AND P0, PT, R36, 0x20, PT ;  /* 0x000000202400780c */ /* 0x000fe20003f06070 */
[----:B----4-:R-:W-:Y:S01]  /*0450*/  VIADD R6, R8, 0xffffffff ;  /* 0xffffffff08067836 */ /* 0x010fe20000000000 */
[C---:B------:R-:W-:Y:S01]  /*0460*/  ISETP.NE.U32.AND P3, PT, R36.reuse, RZ, PT ;  /* 0x000000ff2400720c */ /* 0x040fe20003f65070 */
[----:B------:R-:W2:Y:S02]  /*0470*/  LDCU UR6, c[0x0][0x374] ;  /* 0x00006e80ff0677ac */ /* 0x000ea40008000800 */
[----:B--2---:R-:W-:Y:S01]  /*0480*/  LEA R3, R36, UR8, 0x2 ;  /* 0x0000000824037c11 */ /* 0x004fe2000f8e10ff */
[----:B------:R-:W-:Y:S01]  /*0490*/  BSSY.RECONVERGENT B0, `(.L_x_6) ;  /* 0x0000015000007945 */ /* 0x000fe20003800200 */
[----:B------:R-:W5:Y:S01]  /*04a0*/  S2UR UR7, SR_CTAID.X ;  /* 0x00000000000779c3 */ /* 0x000f620000002500 */
[----:B------:R-:W2:Y:S01]  /*04b0*/  LDCU.64 UR20, c[0x0][0x3c0] ;  /* 0x00007800ff1477ac */ /* 0x000ea20008000a00 */
[----:B---3--:R-:W-:-:S04]  /*04c0*/  R2UR UR23, R4 ;  /* 0x00000000041772ca */ /* 0x008fc800000e0000 */
[----:B------:R3:W-:Y:S02]  /*04d0*/  @!P0 STS [R3], RZ ;  /* 0x000000ff03008388 */ /* 0x0007e40000000800 */
[----:B------:R-:W4:Y:S01]  /*04e0*/  LDC R2, c[0x0][0x398] ;  /* 0x0000e600ff027b82 */ /* 0x000f220000000800 */
[----:B------:R-:W-:Y:S01]  /*04f0*/  NOP ;  /* 0x0000000000007918 */ /* 0x000fe20000000000 */
[----:B------:R3:W-:Y:S01]  /*0500*/  @!P3 STS [UR8+0x20], R6 ;  /* 0x00002006ff00b988 */ /* 0x0007e20008000808 */
[----:B-----5:R-:W-:-:S04]  /*0510*/  UIMAD UR4, UR4, UR6, UR9 ;  /* 0x00000006040472a4 */ /* 0x020fc8000f8e0209 */
[----:B------:R-:W-:-:S04]  /*0520*/  UIMAD UR4, UR4, UR5, UR7 ;  /* 0x00000005040472a4 */ /* 0x000fc8000f8e0207 */
[----:B------:R-:W-:-:S04]  /*0530*/  UIMAD UR4, UR4, 0x180, URZ ;  /* 0x00000180040478a4 */ /* 0x000fc8000f8e02ff */
[----:B--2---:R-:W-:Y:S01]  /*0540*/  UIADD3 UR24, UP0, UPT, UR4, UR20, URZ ;  /* 0x0000001404187290 */ /* 0x004fe2000ff1e0ff */
[----:B----4-:R-:W-:-:S03]  /*0550*/  VIADD R2, R2, 0xffffffff ;  /* 0xffffffff02027836 */ /* 0x010fc60000000000 */
[----:B------:R-:W-:Y:S01]  /*0560*/  ULEA.HI.X.SX32 UR25, UR4, UR21, 0x1, UP0 ;  /* 0x0000001504197291 */ /* 0x000fe200080f0eff */
[----:B---3--:R-:W-:Y:S11]  /*0570*/  @P3 BRA `(.L_x_7) ;  /* 0x0000000000183947 */ /* 0x008ff60003800000 */
[----:B------:R-:W2:Y:S01]  /*0580*/  LDS R4, [UR8+0x8] ;  /* 0x00000808ff047984 */ /* 0x000ea20008000800 */
[----:B------:R-:W3:Y:S01]  /*0590*/  LDC.64 R10, c[0x0][0x380] ;  /* 0x0000e000ff0a7b82 */ /* 0x000ee20000000a00 */
[----:B------:R-:W-:Y:S02]  /*05a0*/  IMAD.MOV.U32 R5, RZ, RZ, 0x70 ;  /* 0x00000070ff057424 */ /* 0x000fe400078e00ff */
[----:B---3--:R3:W-:Y:S03]  /*05b0*/  STS.64 [UR8], R10 ;  /* 0x0000000aff007988 */ /* 0x0087e60008000a08 */
[----:B--2---:R-:W-:-:S05]  /*05c0*/  LOP3.LUT R4, R4, 0x10, R5, 0xd8, !PT ;  /* 0x0000001004047812 */ /* 0x004fca00078ed805 */
[----:B------:R3:W-:Y:S02]  /*05d0*/  STS [UR8+0x8], R4 ;  /* 0x00000804ff007988 */ /* 0x0007e40008000808 */
.L_x_7:
[----:B------:R-:W-:Y:S05]  /*05e0*/  BSYNC.RECONVERGENT B0 ;  /* 0x0000000000007941 */ /* 0x000fea0003800200 */
.L_x_6:
[----:B------:R-:W-:Y:S04]  /*05f0*/  BSSY.RECONVERGENT B0, `(.L_x_8) ;  /* 0x000000a000007945 */ /* 0x000fe80003800200 */
[----:B------:R-:W-:Y:S05]  /*0600*/  @P3 BRA `(.L_x_9) ;  /* 0x0000000000203947 */ /* 0x000fea0003800000 */
[----:B---3--:R-:W2:Y:S01]  /*0610*/  LDS R4, [UR8+0x34] ;  /* 0x00003408ff047984 */ /* 0x008ea20008000800 */
[----:B------:R-:W-:Y:S02]  /*0620*/  IMAD.MOV.U32 R5, RZ, RZ, 0x7f000000 ;  /* 0x7f000000ff057424 */ /* 0x000fe400078e00ff */
[----:B------:R-:W-:Y:S01]  /*0630*/  @!P3 IMAD.MOV.U32 R7, RZ, RZ, 0x3f ;  /* 0x0000003fff07b424 */ /* 0x000fe200078e00ff */
[----:B------:R-:W3:Y:S02]  /*0640*/  @!P3 LDS R10, [UR8+0x38] ;  /* 0x00003808ff0ab984 */ /* 0x000ee40008000800 */
[----:B--2---:R-:W-:Y:S02]  /*0650*/  LOP3.LUT R4, R4, 0xff000000, R5, 0xb8, !PT ;  /* 0xff00000004047812 */ /* 0x004fe400078eb805 */
[----:B---3--:R-:W-:-:S03]  /*0660*/  @!P3 LOP3.LUT R5, R10, 0xff, R7, 0xb8, !PT ;  /* 0x000000ff0a05b812 */ /* 0x008fc600078eb807 */
[----:B------:R2:W-:Y:S04]  /*0670*/  STS [UR8+0x34], R4 ;  /* 0x00003404ff007988 */ /* 0x0005e80008000808 */
[----:B------:R2:W-:Y:S02]  /*0680*/  @!P3 STS [UR8+0x38], R5 ;  /* 0x00003805ff00b988 */ /* 0x0005e40008000808 */
.L_x_9:
[----:B------:R-:W-:Y:S05]  /*0690*/  BSYNC.RECONVERGENT B0 ;  /* 0x0000000000007941 */ /* 0x000fea0003800200 */
.L_x_8:
[----:B------:R-:W-:Y:S04]  /*06a0*/  BSSY.RECONVERGENT B0, `(.L_x_10) ;  /* 0x000000a000007945 */ /* 0x000fe80003800200 */
[----:B------:R-:W-:Y:S05]  /*06b0*/  @P3 BRA `(.L_x_11) ;  /* 0x0000000000203947 */ /* 0x000fea0003800000 */
[----:B--23--:R-:W2:Y:S01]  /*06c0*/  LDS R4, [UR8+0x1c] ;  /* 0x00001c08ff047984 */ /* 0x00cea20008000800 */
[----:B------:R-:W3:Y:S03]  /*06d0*/  LDC.64 R10, c[0x0][0x3a8] ;  /* 0x0000ea00ff0a7b82 */ /* 0x000ee60000000a00 */
[----:B------:R4:W-:Y:S01]  /*06e0*/  STS [UR8+0x24], R2 ;  /* 0x00002402ff007988 */ /* 0x0009e20008000808 */
[--C-:B---3--:R-:W-:Y:S02]  /*06f0*/  SHF.R.U32.HI R7, RZ, 0x4, R11.reuse ;  /* 0x00000004ff077819 */ /* 0x108fe4000001160b */
[----:B------:R-:W-:-:S05]  /*0700*/  SHF.R.U64 R5, R10, 0x4, R11 ;  /* 0x000000040a057819 */ /* 0x000fca000000120b */
[----:B------:R4:W-:Y:S01]  /*0710*/  STS [UR8+0xc], R5 ;  /* 0x00000c05ff007988 */ /* 0x0009e20008000808 */
[----:B--2---:R-:W-:-:S05]  /*0720*/  LOP3.LUT R4, R4, 0xf, R7, 0xb8, !PT ;  /* 0x0000000f04047812 */ /* 0x004fca00078eb807 */
[----:B------:R4:W-:Y:S02]  /*0730*/  STS [UR8+0x1c], R4 ;  /* 0x00001c04ff007988 */ /* 0x0009e40008000808 */
.L_x_11:
[----:B------:R-:W-:Y:S05]  /*0740*/  BSYNC.RECONVERGENT B0 ;  /* 0x0000000000007941 */ /* 0x000fea0003800200 */
.L_x_10:
[----:B------:R-:W-:Y:S04]  /*0750*/  BSSY.RECONVERGENT B1, `(.L_x_12) ;  /* 0x000001d000017945 */ /* 0x000fe80003800200 */
[----:B------:R-:W-:Y:S04]  /*0760*/  BSSY.RELIABLE B0, `(.L_x_13) ;  /* 0x0000018000007945 */ /* 0x000fe80003800100 */
[----:B------:R-:W-:Y:S05]  /*0770*/  @P3 BRA `(.L_x_14) ;  /* 0x00000000001c3947 */ /* 0x000fea0003800000 */
[----:B--234-:R-:W2:Y:S02]  /*0780*/  LDS R4, [UR8+0x34] ;  /* 0x00003408ff047984 */ /* 0x01cea40008000800 */
[----:B--2---:R-:W-:-:S05]  /*0790*/  LOP3.LUT R4, R4, 0x7, RZ, 0xb8, !PT ;  /* 0x0000000704047812 */ /* 0x004fca00078eb8ff */
[----:B------:R2:W-:Y:S01]  /*07a0*/  STS [UR8+0x34], R4 ;  /* 0x00003404ff007988 */ /* 0x0005e20008000808 */
[----:B------:R-:W-:Y:S05]  /*07b0*/  @P3 BRA `(.L_x_15) ;  /* 0x00000000001c3947 */ /* 0x000fea0003800000 */
[----:B--2---:R-:W2:Y:S02]  /*07c0*/  LDS R4, [UR8+0x34] ;  /* 0x00003408ff047984 */ /* 0x004ea40008000800 */
[----:B--2---:R-:W-:-:S05]  /*07d0*/  LOP3.LUT R4, R4, 0x38, RZ, 0xb8, !PT ;  /* 0x0000003804047812 */ /* 0x004fca00078eb8ff */
[----:B------:R5:W-:Y:S02]  /*07e0*/  STS [UR8+0x34], R4 ;  /* 0x00003404ff007988 */ /* 0x000be40008000808 */
.L_x_14:
[----:B------:R-:W-:Y:S05]  /*07f0*/  @P3 BRA `(.L_x_16) ;  /* 0x00000000001c3947 */ /* 0x000fea0003800000 */
[----:B--2345:R-:W2:Y:S02]  /*0800*/  LDS R4, [UR8+0x8] ;  /* 0x00000808ff047984 */ /* 0x03cea40008000800 */
[----:B--2---:R-:W-:-:S05]  /*0810*/  LOP3.LUT R4, R4, 0x780, RZ, 0xb8, !PT ;  /* 0x0000078004047812 */ /* 0x004fca00078eb8ff */
[----:B------:R3:W-:Y:S02]  /*0820*/  STS [UR8+0x8], R4 ;  /* 0x00000804ff007988 */ /* 0x0007e40008000808 */
.L_x_15:
[----:B------:R-:W-:Y:S05]  /*0830*/  @P3 BRA `(.L_x_17) ;  /* 0x0000000000283947 */ /* 0x000fea0003800000 */
[----:B--23--:R-:W2:Y:S02]  /*0840*/  LDS R4, [UR8+0x8] ;  /* 0x00000808ff047984 */ /* 0x00cea40008000800 */
[----:B--2---:R-:W-:-:S05]  /*0850*/  LOP3.LUT R4, R4, 0x1800, RZ, 0xb8, !PT ;  /* 0x0000180004047812 */ /* 0x004fca00078eb8ff */
[----:B------:R2:W-:Y:S02]  /*0860*/  STS [UR8+0x8], R4 ;  /* 0x00000804ff007988 */ /* 0x0005e40008000808 */
.L_x_16:
[----:B------:R-:W-:Y:S05]  /*0870*/  @P3 BREAK.RELIABLE B0 ;  /* 0x0000000000003942 */ /* 0x000fea0003800100 */
[----:B------:R-:W-:Y:S05]  /*0880*/  @P3 BRA `(.L_x_18) ;  /* 0x0000000000243947 */ /* 0x000fea0003800000 */
[----:B--2-4-:R-:W2:Y:S01]  /*0890*/  LDS R5, [UR8+0x8] ;  /* 0x00000808ff057984 */ /* 0x014ea20008000800 */
[----:B---3-5:R-:W-:-:S05]  /*08a0*/  IMAD.MOV.U32 R4, RZ, RZ, 0x6000 ;  /* 0x00006000ff047424 */ /* 0x028fca00078e00ff */
[----:B--2---:R-:W-:-:S04]  /*08b0*/  LOP3.LUT R4, R5, 0x6000, R4, 0xd8, !PT ;  /* 0x0000600005047812 */ /* 0x004fc800078ed804 */
[----:B------:R-:W-:-:S05]  /*08c0*/  LOP3.LUT R4, R4, 0x400000, RZ, 0xb8, !PT ;  /* 0x0040000004047812 */ /* 0x000fca00078eb8ff */
[----:B------:R4:W-:Y:S02]  /*08d0*/  STS [UR8+0x8], R4 ;  /* 0x00000804ff007988 */ /* 0x0009e40008000808 */
.L_x_17:
[----:B------:R-:W-:Y:S05]  /*08e0*/  BSYNC.RELIABLE B0 ;  /* 0x0000000000007941 */ /* 0x000fea0003800100 */
.L_x_13:
[----:B--234-:R-:W2:Y:S02]  /*08f0*/  @!P3 LDS R4, [UR8+0x8] ;  /* 0x00000808ff04b984 */ /* 0x01cea40008000800 */
[----:B--2---:R-:W-:-:S05]  /*0900*/  @!P3 LOP3.LUT R4, R4, 0x8000, RZ, 0xb8, !PT ;  /* 0x000080000404b812 */ /* 0x004fca00078eb8ff */
[----:B------:R2:W-:Y:S02]  /*0910*/  @!P3 STS [UR8+0x8], R4 ;  /* 0x00000804ff00b988 */ /* 0x0005e40008000808 */
.L_x_18:
[----:B------:R-:W-:Y:S05]  /*0920*/  BSYNC.RECONVERGENT B1 ;  /* 0x0000000000017941 */ /* 0x000fea0003800200 */
.L_x_12:
[----:B------:R-:W-:Y:S05]  /*0930*/  WARPSYNC.ALL ;  /* 0x0000000000007948 */ /* 0x000fea0003800000 */
[----:B------:R-:W-:Y:S01]  /*0940*/  NOP ;  /* 0x0000000000007918 */ /* 0x000fe20000000000 */
[----:B------:R-:W2:Y:S02]  /*0950*/  LDC R7, c[0x0][0x39c] ;  /* 0x0000e700ff077b82 */ /* 0x000ea40000000800 */
[----:B--2---:R-:W-:Y:S01]  /*0960*/  VIADD R7, R7, 0xffffffff ;  /* 0xffffffff07077836 */ /* 0x004fe20000000000 */
[----:B------:R-:W-:Y:S06]  /*0970*/  @P0 BRA `(.L_x_19) ;  /* 0x0000000000300947 */ /* 0x000fec0003800000 */
[----:B---345:R-:W2:Y:S01]  /*0980*/  S2R R4, SR_LANEID ;  /* 0x0000000000047919 */ /* 0x038ea20000000000 */
[----:B------:R-:W-:Y:S05]  /*0990*/  WARPSYNC.ALL ;  /* 0x0000000000007948 */ /* 0x000fea0003800000 */
[----:B------:R-:W-:Y:S01]  /*09a0*/  NOP ;  /* 0x0000000000007918 */ /* 0x000fe20000000000 */
[----:B--2---:R-:W-:-:S05]  /*09b0*/  IMAD.SHL.U32 R9, R4, 0x4, RZ ;  /* 0x0000000404097824 */ /* 0x004fca00078e00ff */
[----:B------:R-:W2:Y:S01]  /*09c0*/  LDS R11, [R9+UR8] ;  /* 0x00000008090b7984 */ /* 0x000ea20008000800 */
[----:B------:R-:W-:-:S05]  /*09d0*/  IADD3 R4, P1, PT, R9, UR24, RZ ;  /* 0x0000001809047c10 */ /* 0x000fca000ff3e0ff */
[----:B------:R-:W-:-:S05]  /*09e0*/  IMAD.X R5, RZ, RZ, UR25, P1 ;  /* 0x00000019ff057e24 */ /* 0x000fca00088e06ff */
[----:B--2---:R2:W3:Y:S01]  /*09f0*/  ATOMG.E.EXCH.STRONG.GPU PT, RZ, [R4], R11 ;  /* 0x0000000b04ff73a8 */ /* 0x0044e200041ee100 */
[----:B------:R-:W-:-:S04]  /*0a00*/  DEPBAR {5,4,3,2,1,0} ;  /* 0x0000003f0000791a */ /* 0x000fc80000000000 */
[----:B------:R-:W4:Y:S02]  /*0a10*/  CCTL.E.C.LDCU.IV.DEEP [UR24] ;  /* 0x0000000018007540 */ /* 0x000f240009c08000 */
[----:B----4-:R2:W-:Y:S01]  /*0a20*/  UTMACCTL.IV [UR24] ;  /* 0x00000000180079b9 */ /* 0x0105e20008000000 */
[----:B------:R-:W-:Y:S01]  /*0a30*/  NOP ;  /* 0x0000000000007918 */ /* 0x000fe20000000000 */
.L_x_19:
[----:B------:R-:W-:Y:S05]  /*0a40*/  @P0 BRA `(.L_x_20) ;  /* 0x00000000000c0947 */ /* 0x000fea0003800000 */
[----:B------:R0:W-:Y:S01]  /*0a50*/  UTMACMDFLUSH ;  /* 0x00000000000079b7 */ /* 0x0001e20000000000 */
[----:B------:R-:W-:Y:S05]  /*0a60*/  @P0 BRA `(.L_x_20) ;  /* 0x0000000000040947 */ /* 0x000fea0003800000 */
[----:B------:R-:W-:-:S04]  /*0a70*/  DEPBAR.LE SB0, 0x0 ;  /* 0x000080000000791a */ /* 0x000fc80000000000 */
.L_x_20:
[----:B------:R-:W-:Y:S05]  /*0a80*/  WARPSYNC.ALL ;  /* 0x0000000000007948 */ /* 0x000fea0003800000 */
[----:B------:R-:W-:Y:S01]  /*0a90*/  NOP ;  /* 0x0000000000007918 */ /* 0x000fe20000000000 */
[----:B---3--:R-:W-:Y:S06]  /*0aa0*/  BAR.SYNC.DEFER_BLOCKING 0x0 ;  /* 0x0000000000007b1d */ /* 0x008fec0000010000 */
[----:B------:R-:W-:Y:S02]  /*0ab0*/  BSSY.RECONVERGENT B1, `(.L_x_21) ;  /* 0x000000b000017945 */ /* 0x000fe40003800200 */
[----:B------:R-:W-:Y:S06]  /*0ac0*/  BAR.SYNC.DEFER_BLOCKING 0x0 ;  /* 0x0000000000007b1d */ /* 0x000fec0000010000 */
[----:B------:R3:W-:Y:S01]  /*0ad0*/  @!P0 STS [R3], RZ ;  /* 0x000000ff03008388 */ /* 0x0007e20000000800 */
[----:B------:R-:W-:Y:S01]  /*0ae0*/  NOP ;  /* 0x0000000000007918 */ /* 0x000fe20000000000 */
[----:B------:R-:W-:Y:S05]  /*0af0*/  @P3 BRA `(.L_x_22) ;  /* 0x0000000000183947 */ /* 0x000fea0003800000 */
[----:B--2-45:R-:W2:Y:S01]  /*0b00*/  LDS R4, [UR8+0x8] ;  /* 0x00000808ff047984 */ /* 0x034ea20008000800 */
[----:B------:R-:W4:Y:S01]  /*0b10*/  LDC.64 R10, c[0x0][0x388] ;  /* 0x0000e200ff0a7b82 */ /* 0x000f220000000a00 */
[----:B------:R-:W-:Y:S02]  /*0b20*/  IMAD.MOV.U32 R5, RZ, RZ, 0x70 ;  /* 0x00000070ff057424 */ /* 0x000fe400078e00ff */
[----:B----4-:R4:W-:Y:S03]  /*0b30*/  STS.64 [UR8], R10 ;  /* 0x0000000aff007988 */ /* 0x0109e60008000a08 */
[----:B--2---:R-:W-:-:S05]  /*0b40*/  LOP3.LUT R4, R4, 0x10, R5, 0xd8, !PT ;  /* 0x0000001004047812 */ /* 0x004fca00078ed805 */
[----:B------:R4:W-:Y:S02]  /*0b50*/  STS [UR8+0x8], R4 ;  /* 0x00000804ff007988 */ /* 0x0009e40008000808 */
.L_x_22:
[----:B--2---:R-:W-:Y:S05]  /*0b60*/  BSYNC.RECONVERGENT B1 ;  /* 0x0000000000017941 */ /* 0x004fea0003800200 */
.L_x_21:
[----:B------:R-:W-:Y:S04]  /*0b70*/  BSSY.RECONVERGENT B1, `(.L_x_23) ;  /* 0x000000a000017945 */ /* 0x000fe80003800200 */
[----:B------:R-:W-:Y:S05]  /*0b80*/  @P3 BRA `(.L_x_24) ;  /* 0x0000000000203947 */ /* 0x000fea0003800000 */
[----:B----45:R-:W2:Y:S01]  /*0b90*/  LDS R4, [UR8+0x34] ;  /* 0x00003408ff047984 */ /* 0x030ea20008000800 */
[----:B------:R-:W-:Y:S02]  /*0ba0*/  IMAD.MOV.U32 R9, RZ, RZ, 0x7f000000 ;  /* 0x7f000000ff097424 */ /* 0x000fe400078e00ff */
[----:B------:R-:W-:Y:S01]  /*0bb0*/  @!P3 IMAD.MOV.U32 R5, RZ, RZ, 0x7f ;  /* 0x0000007fff05b424 */ /* 0x000fe200078e00ff */
[----:B------:R-:W4:Y:S02]  /*0bc0*/  @!P3 LDS R10, [UR8+0x38] ;  /* 0x00003808ff0ab984 */ /* 0x000f240008000800 */
[----:B--2---:R-:W-:Y:S02]  /*0bd0*/  LOP3.LUT R4, R4, 0xff000000, R9, 0xb8, !PT ;  /* 0xff00000004047812 */ /* 0x004fe400078eb809 */
[----:B----4-:R-:W-:-:S03]  /*0be0*/  @!P3 LOP3.LUT R5, R10, 0xff, R5, 0xb8, !PT ;  /* 0x000000ff0a05b812 */ /* 0x010fc600078eb805 */
[----:B------:R2:W-:Y:S04]  /*0bf0*/  STS [UR8+0x34], R4 ;  /* 0x00003404ff007988 */ /* 0x0005e80008000808 */
[----:B------:R2:W-:Y:S02]  /*0c00*/  @!P3 STS [UR8+0x38], R5 ;  /* 0x00003805ff00b988 */ /* 0x0005e40008000808 */
.L_x_24:
[----:B------:R-:W-:Y:S05]  /*0c10*/  BSYNC.RECONVERGENT B1 ;  /* 0x0000000000017941 */ /* 0x000fea0003800200 */
.L_x_23:
[----:B------:R-:W-:Y:S04]  /*0c20*/  BSSY.RECONVERGENT B1, `(.L_x_25) ;  /* 0x0000004000017945 */ /* 0x000fe80003800200 */
[----:B------:R-:W-:Y:S05]  /*0c30*/  @P3 BRA `(.L_x_26) ;  /* 0x0000000000083947 */ /* 0x000fea0003800000 */
[----:B------:R2:W-:Y:S04]  /*0c40*/  STS [UR8+0x24], R6 ;  /* 0x00002406ff007988 */ /* 0x0005e80008000808 */
[----:B------:R2:W-:Y:S02]  /*0c50*/  STS [UR8+0x20], R7 ;  /* 0x00002007ff007988 */ /* 0x0005e40008000808 */
.L_x_26:
[----:B------:R-:W-:Y:S05]  /*0c60*/  BSYNC.RECONVERGENT B1 ;  /* 0x0000000000017941 */ /* 0x000fea0003800200 */
.L_x_25:
[----:B------:R-:W-:Y:S04]  /*0c70*/  BSSY.RECONVERGENT B2, `(.L_x_27) ;  /* 0x0000025000027945 */ /* 0x000fe80003800200 */
[----:B------:R-:W-:Y:S04]  /*0c80*/  BSSY.RELIABLE B1, `(.L_x_28) ;  /* 0x0000020000017945 */ /* 0x000fe80003800100 */
[----:B------:R-:W-:Y:S05]  /*0c90*/  @P3 BRA `(.L_x_29) ;  /* 0x00000000002c3947 */ /* 0x000fea0003800000 */
[----:B--2-45:R-:W2:Y:S01]  /*0ca0*/  LDS R4, [UR8+0x1c] ;  /* 0x00001c08ff047984 */ /* 0x034ea20008000800 */
[----:B------:R-:W4:Y:S02]  /*0cb0*/  LDC.64 R10, c[0x0][0x3b0] ;  /* 0x0000ec00ff0a7b82 */ /* 0x000f240000000a00 */
[--C-:B----4-:R-:W-:Y:S02]  /*0cc0*/  SHF.R.U32.HI R9, RZ, 0x4, R11.reuse ;  /* 0x00000004ff097819 */ /* 0x110fe4000001160b */
[----:B------:R-:W-:-:S05]  /*0cd0*/  SHF.R.U64 R5, R10, 0x4, R11 ;  /* 0x000000040a057819 */ /* 0x000fca000000120b */
[----:B------:R4:W-:Y:S01]  /*0ce0*/  STS [UR8+0xc], R5 ;  /* 0x00000c05ff007988 */ /* 0x0009e20008000808 */
[----:B--2---:R-:W-:-:S05]  /*0cf0*/  LOP3.LUT R4, R4, 0xf, R9, 0xb8, !PT ;  /* 0x0000000f04047812 */ /* 0x004fca00078eb809 */
[----:B------:R4:W-:Y:S01]  /*0d00*/  STS [UR8+0x1c], R4 ;  /* 0x00001c04ff007988 */ /* 0x0009e20008000808 */
[----:B------:R-:W-:Y:S05]  /*0d10*/  @P3 BRA `(.L_x_30) ;  /* 0x00000000001c3947 */ /* 0x000fea0003800000 */
[----:B----4-:R-:W2:Y:S02]  /*0d20*/  LDS R4, [UR8+0x34] ;  /* 0x00003408ff047984 */ /* 0x010ea40008000800 */
[----:B--2---:R-:W-:-:S05]  /*0d30*/  LOP3.LUT R4, R4, 0x7, RZ, 0xb8, !PT ;  /* 0x0000000704047812 */ /* 0x004fca00078eb8ff */
[----:B------:R2:W-:Y:S02]  /*0d40*/  STS [UR8+0x34], R4 ;  /* 0x00003404ff007988 */ /* 0x0005e40008000808 */
.L_x_29:
[----:B------:R-:W-:Y:S05]  /*0d50*/  @P3 BRA `(.L_x_31) ;  /* 0x00000000001c3947 */ /* 0x000fea0003800000 */
[----:B--2-45:R-:W2:Y:S02]  /*0d60*/  LDS R4, [UR8+0x34] ;  /* 0x00003408ff047984 */ /* 0x034ea40008000800 */
[----:B--2---:R-:W-:-:S05]  /*0d70*/  LOP3.LUT R4, R4, 0x38, RZ, 0xb8, !PT ;  /* 0x0000003804047812 */ /* 0x004fca00078eb8ff */
[----:B------:R2:W-:Y:S02]  /*0d80*/  STS [UR8+0x34], R4 ;  /* 0x00003404ff007988 */ /* 0x0005e40008000808 */
.L_x_30:
[----:B------:R-:W-:Y:S05]  /*0d90*/  @P3 BRA `(.L_x_32) ;  /* 0x00000000001c3947 */ /* 0x000fea0003800000 */
[----:B--2-4-:R-:W2:Y:S02]  /*0da0*/  LDS R4, [UR8+0x8] ;  /* 0x00000808ff047984 */ /* 0x014ea40008000800 */
[----:B--2---:R-:W-:-:S05]  /*0db0*/  LOP3.LUT R4, R4, 0x780, RZ, 0xb8, !PT ;  /* 0x0000078004047812 */ /* 0x004fca00078eb8ff */
[----:B------:R2:W-:Y:S02]  /*0dc0*/  STS [UR8+0x8], R4 ;  /* 0x00000804ff007988 */ /* 0x0005e40008000808 */
.L_x_31:
[----:B------:R-:W-:Y:S05]  /*0dd0*/  @P3 BRA `(.L_x_33) ;  /* 0x0000000000283947 */ /* 0x000fea0003800000 */
[----:B--2-45:R-:W2:Y:S02]  /*0de0*/  LDS R4, [UR8+0x8] ;  /* 0x00000808ff047984 */ /* 0x034ea40008000800 */
[----:B--2---:R-:W-:-:S05]  /*0df0*/  LOP3.LUT R4, R4, 0x1800, RZ, 0xb8, !PT ;  /* 0x0000180004047812 */ /* 0x004fca00078eb8ff */
[----:B------:R5:W-:Y:S02]  /*0e00*/  STS [UR8+0x8], R4 ;  /* 0x00000804ff007988 */ /* 0x000be40008000808 */
.L_x_32:
[----:B------:R-:W-:Y:S05]  /*0e10*/  @P3 BREAK.RELIABLE B1 ;  /* 0x0000000000013942 */ /* 0x000fea0003800100 */
[----:B------:R-:W-:Y:S05]  /*0e20*/  @P3 BRA `(.L_x_34) ;  /* 0x0000000000243947 */ /* 0x000fea0003800000 */
[----:B--2-45:R-:W2:Y:S01]  /*0e30*/  LDS R4, [UR8+0x8] ;  /* 0x00000808ff047984 */ /* 0x034ea20008000800 */
[----:B------:R-:W-:-:S05]  /*0e40*/  IMAD.MOV.U32 R5, RZ, RZ, 0x6000 ;  /* 0x00006000ff057424 */ /* 0x000fca00078e00ff */
[----:B--2---:R-:W-:-:S04]  /*0e50*/  LOP3.LUT R4, R4, 0x6000, R5, 0xd8, !PT ;  /* 0x0000600004047812 */ /* 0x004fc800078ed805 */
[----:B------:R-:W-:-:S05]  /*0e60*/  LOP3.LUT R4, R4, 0x400000, RZ, 0xb8, !PT ;  /* 0x0040000004047812 */ /* 0x000fca00078eb8ff */
[----:B------:R2:W-:Y:S02]  /*0e70*/  STS [UR8+0x8], R4 ;  /* 0x00000804ff007988 */ /* 0x0005e40008000808 */
.L_x_33:
[----:B------:R-:W-:Y:S05]  /*0e80*/  BSYNC.RELIABLE B1 ;  /* 0x0000000000017941 */ /* 0x000fea0003800100 */
.L_x_28:
[----:B--2-45:R-:W2:Y:S02]  /*0e90*/  @!P3 LDS R4, [UR8+0x8] ;  /* 0x00000808ff04b984 */ /* 0x034ea40008000800 */
[----:B--2---:R-:W-:-:S05]  /*0ea0*/  @!P3 LOP3.LUT R4, R4, 0x8000, RZ, 0xb8, !PT ;  /* 0x000080000404b812 */ /* 0x004fca00078eb8ff */
[----:B------:R2:W-:Y:S02]  /*0eb0*/  @!P3 STS [UR8+0x8], R4 ;  /* 0x00000804ff00b988 */ /* 0x0005e40008000808 */
.L_x_34:
[----:B------:R-:W-:Y:S05]  /*0ec0*/  BSYNC.RECONVERGENT B2 ;  /* 0x0000000000027941 */ /* 0x000fea0003800200 */
.L_x_27:
[----:B------:R-:W-:Y:S05]  /*0ed0*/  WARPSYNC.ALL ;  /* 0x0000000000007948 */ /* 0x000fea0003800000 */
[----:B------:R-:W-:Y:S01]  /*0ee0*/  NOP ;  /* 0x0000000000007918 */ /* 0x000fe20000000000 */
[----:B------:R-:W-:-:S04]  /*0ef0*/  UIADD3 UR5, UPT, UPT, UR4, 0x80, URZ ;  /* 0x0000008004057890 */ /* 0x000fc8000fffe0ff */
[----:B------:R-:W-:-:S04]  /*0f00*/  UIADD3 UR26, UP0, UPT, UR5, UR20, URZ ;  /* 0x00000014051a7290 */ /* 0x000fc8000ff1e0ff */
[----:B------:R-:W-:Y:S01]  /*0f10*/  ULEA.HI.X.SX32 UR27, UR5, UR21, 0x1, UP0 ;  /* 0x00000015051b7291 */ /* 0x000fe200080f0eff */
[----:B------:R-:W-:Y:S11]  /*0f20*/  @P0 BRA `(.L_x_35) ;  /* 0x0000000000300947 */ /* 0x000ff60003800000 */
[----:B--2-45:R-:W2:Y:S01]  /*0f30*/  S2R R4, SR_LANEID ;  /* 0x0000000000047919 */ /* 0x034ea20000000000 */
[----:B------:R-:W-:Y:S05]  /*0f40*/  WARPSYNC.ALL ;  /* 0x0000000000007948 */ /* 0x000fea0003800000 */
[----:B------:R-:W-:Y:S01]  /*0f50*/  NOP ;  /* 0x0000000000007918 */ /* 0x000fe20000000000 */
[----:B--2---:R-:W-:-:S05]  /*0f60*/  IMAD.SHL.U32 R6, R4, 0x4, RZ ;  /* 0x0000000404067824 */ /* 0x004fca00078e00ff */
[----:B------:R-:W2:Y:S01]  /*0f70*/  LDS R9, [R6+UR8] ;  /* 0x0000000806097984 */ /* 0x000ea20008000800 */
[----:B------:R-:W-:-:S05]  /*0f80*/  IADD3 R4, P1, PT, R6, UR26, RZ ;  /* 0x0000001a06047c10 */ /* 0x000fca000ff3e0ff */
[----:B------:R-:W-:-:S05]  /*0f90*/  IMAD.X R5, RZ, RZ, UR27, P1 ;  /* 0x0000001bff057e24 */ /* 0x000fca00088e06ff */
[----:B--2---:R2:W4:Y:S01]  /*0fa0*/  ATOMG.E.EXCH.STRONG.GPU PT, RZ, [R4], R9 ;  /* 0x0000000904ff73a8 */ /* 0x00452200041ee100 */
[----:B------:R-:W-:-:S04]  /*0fb0*/  DEPBAR {5,4,3,2,1,0} ;  /* 0x0000003f0000791a */ /* 0x000fc80000000000 */
[----:B------:R-:W5:Y:S02]  /*0fc0*/  CCTL.E.C.LDCU.IV.DEEP [UR26] ;  /* 0x000000001a007540 */ /* 0x000f640009c08000 */
[----:B-----5:R2:W-:Y:S01]  /*0fd0*/  UTMACCTL.IV [UR26] ;  /* 0x000000001a0079b9 */ /* 0x0205e20008000000 */
[----:B------:R-:W-:Y:S01]  /*0fe0*/  NOP ;  /* 0x0000000000007918 */ /* 0x000fe20000000000 */
.L_x_35:
[----:B------:R-:W-:Y:S05]  /*0ff0*/  @P0 BRA `(.L_x_36) ;  /* 0x00000000000c0947 */ /* 0x000fea0003800000 */
[----:B------:R0:W-:Y:S01]  /*1000*/  UTMACMDFLUSH ;  /* 0x00000000000079b7 */ /* 0x0001e20000000000 */
[----:B------:R-:W-:Y:S05]  /*1010*/  @P0 BRA `(.L_x_36) ;  /* 0x0000000000040947 */ /* 0x000fea0003800000 */
[----:B------:R-:W-:-:S04]  /*1020*/  DEPBAR.LE SB0, 0x0 ;  /* 0x000080000000791a */ /* 0x000fc80000000000 */
.L_x_36:
[----:B------:R-:W-:Y:S05]  /*1030*/  WARPSYNC.ALL ;  /* 0x0000000000007948 */ /* 0x000fea0003800000 */
[----:B------:R-:W-:Y:S01]  /*1040*/  NOP ;  /* 0x0000000000007918 */ /* 0x000fe20000000000 */
[----:B----4-:R-:W-:Y:S06]  /*1050*/  BAR.SYNC.DEFER_BLOCKING 0x0 ;  /* 0x0000000000007b1d */ /* 0x010fec0000010000 */
[----:B------:R-:W-:Y:S02]  /*1060*/  BSSY.RECONVERGENT B2, `(.L_x_37) ;  /* 0x000000b000027945 */ /* 0x000fe40003800200 */
[----:B------:R-:W-:Y:S06]  /*1070*/  BAR.SYNC.DEFER_BLOCKING 0x0 ;  /* 0x0000000000007b1d */ /* 0x000fec0000010000 */
[----:B------:R4:W-:Y:S01]  /*1080*/  @!P0 STS [R3], RZ ;  /* 0x000000ff03008388 */ /* 0x0009e20000000800 */
[----:B------:R-:W-:Y:S01]  /*1090*/  NOP ;  /* 0x0000000000007918 */ /* 0x000fe20000000000 */
[----:B------:R-:W-:Y:S05]  /*10a0*/  @P3 BRA `(.L_x_38) ;  /* 0x0000000000183947 */ /* 0x000fea0003800000 */
[----:B---34-:R-:W3:Y:S01]  /*10b0*/  LDS R3, [UR8+0x8] ;  /* 0x00000808ff037984 */ /* 0x018ee20008000800 */
[----:B------:R-:W4:Y:S01]  /*10c0*/  LDC.64 R10, c[0x0][0x390] ;  /* 0x0000e400ff0a7b82 */ /* 0x000f220000000a00 */
[----:B--2--5:R-:W-:Y:S02]  /*10d0*/  IMAD.MOV.U32 R4, RZ, RZ, 0x70 ;  /* 0x00000070ff047424 */ /* 0x024fe400078e00ff */
[----:B----4-:R2:W-:Y:S03]  /*10e0*/  STS.64 [UR8], R10 ;  /* 0x0000000aff007988 */ /* 0x0105e60008000a08 */
[----:B---3--:R-:W-:-:S05]  /*10f0*/  LOP3.LUT R3, R3, 0x10, R4, 0xd8, !PT ;  /* 0x0000001003037812 */ /* 0x008fca00078ed804 */
[----:B------:R2:W-:Y:S02]  /*1100*/  STS [UR8+0x8], R3 ;  /* 0x00000803ff007988 */ /* 0x0005e40008000808 */
.L_x_38:
[----:B--2---:R-:W-:Y:S05]  /*1110*/  BSYNC.RECONVERGENT B2 ;  /* 0x0000000000027941 */ /* 0x004fea0003800200 */
.L_x_37:
[----:B------:R-:W-:Y:S04]  /*1120*/  BSSY.RECONVERGENT B3, `(.L_x_39) ;  /* 0x0000033000037945 */ /* 0x000fe80003800200 */
[----:B------:R-:W-:Y:S04]  /*1130*/  BSSY.RELIABLE B2, `(.L_x_40) ;  /* 0x000002e000027945 */ /* 0x000fe80003800100 */
[----:B------:R-:W-:Y:S05]  /*1140*/  @P3 BRA `(.L_x_41) ;  /* 0x0000000000243947 */ /* 0x000fea0003800000 */
[----:B---34-:R-:W2:Y:S01]  /*1150*/  LDS R3, [UR8+0x34] ;  /* 0x00003408ff037984 */ /* 0x018ea20008000800 */
[----:B-----5:R-:W-:-:S05]  /*1160*/  IMAD.MOV.U32 R4, RZ, RZ, 0x7f000000 ;  /* 0x7f000000ff047424 */ /* 0x020fca00078e00ff */
[----:B--2---:R-:W-:-:S05]  /*1170*/  LOP3.LUT R3, R3, 0xff000000, R4, 0xb8, !PT ;  /* 0xff00000003037812 */ /* 0x004fca00078eb804 */
[----:B------:R2:W-:Y:S01]  /*1180*/  STS [UR8+0x34], R3 ;  /* 0x00003403ff007988 */ /* 0x0005e20008000808 */
[----:B------:R-:W-:Y:S05]  /*1190*/  @P3 BRA `(.L_x_42) ;  /* 0x0000000000183947 */ /* 0x000fea0003800000 */
[----:B--2---:R-:W2:Y:S01]  /*11a0*/  LDS R3, [UR8+0x38] ;  /* 0x00003808ff037984 */ /* 0x004ea20008000800 */
[----:B------:R-:W-:-:S05]  /*11b0*/  IMAD.MOV.U32 R4, RZ, RZ, 0x3f ;  /* 0x0000003fff047424 */ /* 0x000fca00078e00ff */
[----:B--2---:R-:W-:-:S05]  /*11c0*/  LOP3.LUT R3, R3, 0xff, R4, 0xb8, !PT ;  /* 0x000000ff03037812 */ /* 0x004fca00078eb804 */
[----:B------:R2:W-:Y:S02]  /*11d0*/  STS [UR8+0x38], R3 ;  /* 0x00003803ff007988 */ /* 0x0005e40008000808 */
.L_x_41:
[----:B------:R-:W-:Y:S05]  /*11e0*/  @P3 BRA `(.L_x_43) ;  /* 0x00000000000c3947 */ /* 0x000fea0003800000 */
[----:B------:R2:W-:Y:S02]  /*11f0*/  STS [UR8+0x20], R7 ;  /* 0x00002007ff007988 */ /* 0x0005e40008000808 */
.L_x_42:
[----:B------:R-:W-:Y:S05]  /*1200*/  @P3 BRA `(.L_x_44) ;  /* 0x0000000000243947 */ /* 0x000fea0003800000 */
[----:B------:R2:W-:Y:S02]  /*1210*/  STS [UR8+0x24], R2 ;  /* 0x00002402ff007988 */ /* 0x0005e40008000808 */
.L_x_43:
[----:B------:R-:W-:Y:S05]  /*1220*/  @P3 BRA `(.L_x_45) ;  /* 0x00000000002c3947 */ /* 0x000fea0003800000 */
[----:B--2---:R-:W2:Y:S01]  /*1230*/  LDS R2, [UR8+0x1c] ;  /* 0x00001c08ff027984 */ /* 0x004ea20008000800 */
[----:B------:R-:W3:Y:S02]  /*1240*/  LDC.64 R6, c[0x0][0x3b8] ;  /* 0x0000ee00ff067b82 */ /* 0x000ee40000000a00 */
[--C-:B---3--:R-:W-:Y:S02]  /*1250*/  SHF.R.U32.HI R5, RZ, 0x4, R7.reuse ;  /* 0x00000004ff057819 */ /* 0x108fe40000011607 */
[----:B----4-:R-:W-:-:S05]  /*1260*/  SHF.R.U64 R3, R6, 0x4, R7 ;  /* 0x0000000406037819 */ /* 0x010fca0000001207 */
[----:B------:R3:W-:Y:S01]  /*1270*/  STS [UR8+0xc], R3 ;  /* 0x00000c03ff007988 */ /* 0x0007e20008000808 */
[----:B--2---:R-:W-:-:S05]  /*1280*/  LOP3.LUT R2, R2, 0xf, R5, 0xb8, !PT ;  /* 0x0000000f02027812 */ /* 0x004fca00078eb805 */
[----:B------:R3:W-:Y:S02]  /*1290*/  STS [UR8+0x1c], R2 ;  /* 0x00001c02ff007988 */ /* 0x0007e40008000808 */
.L_x_44:
[----:B------:R-:W-:Y:S05]  /*12a0*/  @P3 BRA `(.L_x_46) ;  /* 0x00000000001c3947 */ /* 0x000fea0003800000 */
[----:B---3--:R-:W3:Y:S02]  /*12b0*/  LDS R2, [UR8+0x34] ;  /* 0x00003408ff027984 */ /* 0x008ee40008000800 */
[----:B---3--:R-:W-:-:S05]  /*12c0*/  LOP3.LUT R2, R2, 0x7, RZ, 0xb8, !PT ;  /* 0x0000000702027812 */ /* 0x008fca00078eb8ff */
[----:B------:R3:W-:Y:S02]  /*12d0*/  STS [UR8+0x34], R2 ;  /* 0x00003402ff007988 */ /* 0x0007e40008000808 */
.L_x_45:
[----:B------:R-:W-:Y:S05]  /*12e0*/  @P3 BRA `(.L_x_47) ;  /* 0x00000000001c3947 */ /* 0x000fea0003800000 */
[----:B--23--:R-:W2:Y:S02]  /*12f0*/  LDS R2, [UR8+0x34] ;  /* 0x00003408ff027984 */ /* 0x00cea40008000800 */
[----:B--2---:R-:W-:-:S05]  /*1300*/  LOP3.LUT R2, R2, 0x38, RZ, 0xb8, !PT ;  /* 0x0000003802027812 */ /* 0x004fca00078eb8ff */
[----:B------:R2:W-:Y:S02]  /*1310*/  STS [UR8+0x34], R2 ;  /* 0x00003402ff007988 */ /* 0x0005e40008000808 */
.L_x_46:
[----:B------:R-:W-:Y:S05]  /*1320*/  @P3 BRA `(.L_x_48) ;  /* 0x00000000001c3947 */ /* 0x000fea0003800000 */
[----:B--23--:R-:W2:Y:S02]  /*1330*/  LDS R2, [UR8+0x8] ;  /* 0x00000808ff027984 */ /* 0x00cea40008000800 */
[----:B--2---:R-:W-:-:S05]  /*1340*/  LOP3.LUT R2, R2, 0x780, RZ, 0xb8, !PT ;  /* 0x0000078002027812 */ /* 0x004fca00078eb8ff */
[----:B------:R2:W-:Y:S02]  /*1350*/  STS [UR8+0x8], R2 ;  /* 0x00000802ff007988 */ /* 0x0005e40008000808 */
.L_x_47:
[----:B------:R-:W-:Y:S05]  /*1360*/  @P3 BRA `(.L_x_49) ;  /* 0x0000000000283947 */ /* 0x000fea0003800000 */
[----:B--23--:R-:W2:Y:S02]  /*1370*/  LDS R2, [UR8+0x8] ;  /* 0x00000808ff027984 */ /* 0x00cea40008000800 */
[----:B--2---:R-:W-:-:S05]  /*1380*/  LOP3.LUT R2, R2, 0x1800, RZ, 0xb8, !PT ;  /* 0x0000180002027812 */ /* 0x004fca00078eb8ff */
[----:B------:R2:W-:Y:S02]  /*1390*/  STS [UR8+0x8], R2 ;  /* 0x00000802ff007988 */ /* 0x0005e40008000808 */
.L_x_48:
[----:B------:R-:W-:Y:S05]  /*13a0*/  @P3 BREAK.RELIABLE B2 ;  /* 0x0000000000023942 */ /* 0x000fea0003800100 */
[----:B------:R-:W-:Y:S05]  /*13b0*/  @P3 BRA `(.L_x_50) ;  /* 0x0000000000243947 */ /* 0x000fea0003800000 */
[----:B--23--:R-:W2:Y:S01]  /*13c0*/  LDS R2, [UR8+0x8] ;  /* 0x00000808ff027984 */ /* 0x00cea20008000800 */
[----:B----4-:R-:W-:-:S05]  /*13d0*/  IMAD.MOV.U32 R3, RZ, RZ, 0x6000 ;  /* 0x00006000ff037424 */ /* 0x010fca00078e00ff */
[----:B--2---:R-:W-:-:S04]  /*13e0*/  LOP3.LUT R2, R2, 0x6000, R3, 0xd8, !PT ;  /* 0x0000600002027812 */ /* 0x004fc800078ed803 */
[----:B------:R-:W-:-:S05]  /*13f0*/  LOP3.LUT R2, R2, 0x400000, RZ, 0xb8, !PT ;  /* 0x0040000002027812 */ /* 0x000fca00078eb8ff */
[----:B------:R2:W-:Y:S02]  /*1400*/  STS [UR8+0x8], R2 ;  /* 0x00000802ff007988 */ /* 0x0005e40008000808 */
.L_x_49:
[----:B------:R-:W-:Y:S05]  /*1410*/  BSYNC.RELIABLE B2 ;  /* 0x0000000000027941 */ /* 0x000fea0003800100 */
.L_x_40:
[----:B--23--:R-:W2:Y:S02]  /*1420*/  @!P3 LDS R2, [UR8+0x8] ;  /* 0x00000808ff02b984 */ /* 0x00cea40008000800 */
[----:B--2---:R-:W-:-:S05]  /*1430*/  @!P3 LOP3.LUT R2, R2, 0x8000, RZ, 0xb8, !PT ;  /* 0x000080000202b812 */ /* 0x004fca00078eb8ff */
[----:B------:R2:W-:Y:S02]  /*1440*/  @!P3 STS [UR8+0x8], R2 ;  /* 0x00000802ff00b988 */ /* 0x0005e40008000808 */
.L_x_50:
[----:B------:R-:W-:Y:S05]  /*1450*/  BSYNC.RECONVERGENT B3 ;  /* 0x0000000000037941 */ /* 0x000fea0003800200 */
.L_x_39:
[----:B------:R-:W-:Y:S05]  /*1460*/  WARPSYNC.ALL ;  /* 0x0000000000007948 */ /* 0x000fea0003800000 */
[----:B------:R-:W-:Y:S01]  /*1470*/  NOP ;  /* 0x0000000000007918 */ /* 0x000fe20000000000 */
[----:B------:R-:W-:-:S04]  /*1480*/  UIADD3 UR4, UPT, UPT, UR4, 0x100, URZ ;  /* 0x0000010004047890 */ /* 0x000fc8000fffe0ff */
[----:B------:R-:W-:-:S04]  /*1490*/  UIADD3 UR20, UP0, UPT, UR4, UR20, URZ ;  /* 0x0000001404147290 */ /* 0x000fc8000ff1e0ff */
[----:B------:R-:W-:Y:S01]  /*14a0*/  ULEA.HI.X.SX32 UR21, UR4, UR21, 0x1, UP0 ;  /* 0x0000001504157291 */ /* 0x000fe200080f0eff */
[----:B------:R-:W-:Y:S11]  /*14b0*/  @P0 BRA `(.L_x_51) ;  /* 0x0000000000300947 */ /* 0x000ff60003800000 */
[----:B--23--:R-:W2:Y:S01]  /*14c0*/  S2R R2, SR_LANEID ;  /* 0x0000000000027919 */ /* 0x00cea20000000000 */
[----:B------:R-:W-:Y:S05]  /*14d0*/  WARPSYNC.ALL ;  /* 0x0000000000007948 */ /* 0x000fea0003800000 */
[----:B------:R-:W-:Y:S01]  /*14e0*/  NOP ;  /* 0x0000000000007918 */ /* 0x000fe20000000000 */
[----:B--2--5:R-:W-:-:S05]  /*14f0*/  IMAD.SHL.U32 R4, R2, 0x4, RZ ;  /* 0x0000000402047824 */ /* 0x024fca00078e00ff */
[----:B------:R-:W2:Y:S01]  /*1500*/  LDS R5, [R4+UR8] ;  /* 0x0000000804057984 */ /* 0x000ea20008000800 */
[----:B------:R-:W-:-:S05]  /*1510*/  IADD3 R2, P1, PT, R4, UR20, RZ ;  /* 0x0000001404027c10 */ /* 0x000fca000ff3e0ff */
[----:B----4-:R-:W-:-:S05]  /*1520*/  IMAD.X R3, RZ, RZ, UR21, P1 ;  /* 0x00000015ff037e24 */ /* 0x010fca00088e06ff */
[----:B--2---:R2:W3:Y:S01]  /*1530*/  ATOMG.E.EXCH.STRONG.GPU PT, RZ, [R2], R5 ;  /* 0x0000000502ff73a8 */ /* 0x0044e200041ee100 */
[----:B------:R-:W-:-:S04]  /*1540*/  DEPBAR {5,4,3,2,1,0} ;  /* 0x0000003f0000791a */ /* 0x000fc80000000000 */
[----:B------:R-:W4:Y:S02]  /*1550*/  CCTL.E.C.LDCU.IV.DEEP [UR20] ;  /* 0x0000000014007540 */ /* 0x000f240009c08000 */
[----:B----4-:R2:W-:Y:S01]  /*1560*/  UTMACCTL.IV [UR20] ;  /* 0x00000000140079b9 */ /* 0x0105e20008000000 */
[----:B------:R-:W-:Y:S01]  /*1570*/  NOP ;  /* 0x0000000000007918 */ /* 0x000fe20000000000 */
.L_x_51:
[----:B------:R-:W-:Y:S05]  /*1580*/  @P0 BRA `(.L_x_52) ;  /* 0x00000000000c0947 */ /* 0x000fea0003800000 */
[----:B------:R0:W-:Y:S01]  /*1590*/  UTMACMDFLUSH ;  /* 0x00000000000079b7 */ /* 0x0001e20000000000 */
[----:B------:R-:W-:Y:S05]  /*15a0*/  @P0 BRA `(.L_x_52) ;  /* 0x0000000000040947 */ /* 0x000fea0003800000 */
[----:B------:R-:W-:-:S04]  /*15b0*/  DEPBAR.LE SB0, 0x0 ;  /* 0x000080000000791a */ /* 0x000fc80000000000 */
.L_x_52:
[----:B------:R-:W-:Y:S05]  /*15c0*/  WARPSYNC.ALL ;  /* 0x0000000000007948 */ /* 0x000fea0003800000 */
[----:B------:R-:W-:Y:S01]  /*15d0*/  NOP ;  /* 0x0000000000007918 */ /* 0x000fe20000000000 */
[----:B---3--:R-:W-:Y:S01]  /*15e0*/  BAR.SYNC.DEFER_BLOCKING 0x0 ;  /* 0x0000000000007b1d */ /* 0x008fe20000010000 */
[----:B--2---:R-:W-:Y:S01]  /*15f0*/  SHF.R.U32.HI R2, RZ, 0x5, R0 ;  /* 0x00000005ff027819 */ /* 0x004fe20000011600 */
[----:B------:R-:W-:Y:S01]  /*1600*/  UIADD3 UR12, UPT, UPT, UR8, 0xc010, URZ ;  /* 0x0000c010080c7890 */ /* 0x000fe2000fffe0ff */
[----:B------:R-:W-:Y:S01]  /*1610*/  ISETP.GE.AND P0, PT, R8, 0x1, PT ;  /* 0x000000010800780c */ /* 0x000fe20003f06270 */
[----:B------:R-:W-:Y:S01]  /*1620*/  USHF.L.U32 UR15, UR7, 0x6, URZ ;  /* 0x00000006070f7899 */ /* 0x000fe200080006ff */
[----:B------:R-:W-:Y:S01]  /*1630*/  R2UR UR22, R2 ;  /* 0x00000000021672ca */ /* 0x000fe200000e0000 */
[----:B------:R-:W-:Y:S01]  /*1640*/  VOTEU.ALL UP0, P3 ;  /* 0x0000000000ff7886 */ /* 0x000fe20001800000 */
[----:B------:R-:W-:Y:S01]  /*1650*/  UMOV UR4, 0x1 ;  /* 0x0000000100047882 */ /* 0x000fe20000000000 */
[----:B------:R-:W-:Y:S01]  /*1660*/  VOTEU.ALL UP1, P3 ;  /* 0x0000000000ff7886 */ /* 0x000fe20001820000 */
[----:B------:R-:W-:Y:S01]  /*1670*/  USHF.L.U32 UR18, UR9, 0x7, URZ ;  /* 0x0000000709127899 */ /* 0x000fe200080006ff */
[----:B------:R-:W-:Y:S01]  /*1680*/  BSSY.RECONVERGENT B3, `(.L_x_53) ;  /* 0x0000018000037945 */ /* 0x000fe20003800200 */
[----:B------:R-:W-:-:S04]  /*1690*/  @!UP0 UIADD3 UR10, UPT, UPT, -UR4, 0x100000, URZ ;  /* 0x00100000040a8890 */ /* 0x000fc8000fffe1ff */
[----:B------:R-:W-:Y:S02]  /*16a0*/  @!UP0 USHF.L.U32 UR11, UR10, 0xb, URZ ;  /* 0x0000000b0a0b8899 */ /* 0x000fe400080006ff */
[----:B------:R-:W-:Y:S02]  /*16b0*/  @!UP0 USHF.L.U32 UR10, UR10, 0x1, URZ ;  /* 0x000000010a0a8899 */ /* 0x000fe400080006ff */
[----:B------:R-:W-:-:S04]  /*16c0*/  @!UP0 UIADD3 UR4, UPT, UPT, -UR4, 0x100000, URZ ;  /* 0x0010000004048890 */ /* 0x000fc8000fffe1ff */
[----:B------:R-:W-:Y:S02]  /*16d0*/  @!UP0 USHF.L.U32 UR5, UR4, 0xb, URZ ;  /* 0x0000000b04058899 */ /* 0x000fe400080006ff */
[----:B------:R-:W-:Y:S01]  /*16e0*/  @!UP0 USHF.L.U32 UR4, UR4, 0x1, URZ ;  /* 0x0000000104048899 */ /* 0x000fe200080006ff */
[----:B------:R-:W-:Y:S01]  /*16f0*/  VOTEU.ALL UP0, P3 ;  /* 0x0000000000ff7886 */ /* 0x000fe20001800000 */
[----:B------:R-:W2:Y:S04]  /*1700*/  FENCE.VIEW.ASYNC.S ;  /* 0x00000000000073c6 */ /* 0x000ea80000000000 */
[----:B--2---:R2:W3:Y:S06]  /*1710*/  @!UP0 SYNCS.EXCH.64 URZ, [UR8+0xc000], UR10 ;  /* 0x00c0000a08ff85b2 */ /* 0x0044ec0008000100 */
[----:B------:R2:W3:Y:S02]  /*1720*/  @!UP1 SYNCS.EXCH.64 URZ, [UR8+0xc010], UR4 ;  /* 0x00c0100408ff95b2 */ /* 0x0004e40008000100 */
[----:B---3--:R-:W-:Y:S06]  /*1730*/  BAR.SYNC.DEFER_BLOCKING 0x0 ;  /* 0x0000000000007b1d */ /* 0x008fec0000010000 */
[----:B------:R-:W-:Y:S05]  /*1740*/  @P3 BRA `(.L_x_54) ;  /* 0x00000000002c3947 */ /* 0x000fea0003800000 */
[----:B--2---:R-:W-:Y:S02]  /*1750*/  UMOV UR4, 0x1 ;  /* 0x0000000100047882 */ /* 0x004fe40000000000 */
[----:B------:R-:W-:-:S04]  /*1760*/  UIADD3 UR10, UPT, UPT, -UR4, 0x100000, URZ ;  /* 0x00100000040a7890 */ /* 0x000fc8000fffe1ff */
[----:B------:R-:W-:Y:S02]  /*1770*/  USHF.L.U32 UR11, UR10, 0xb, URZ ;  /* 0x0000000b0a0b7899 */ /* 0x000fe400080006ff */
[----:B------:R-:W-:Y:S02]  /*1780*/  USHF.L.U32 UR10, UR10, 0x1, URZ ;  /* 0x000000010a0a7899 */ /* 0x000fe400080006ff */
[----:B------:R-:W-:-:S04]  /*1790*/  UIADD3 UR4, UPT, UPT, -UR4, 0x100000, URZ ;  /* 0x0010000004047890 */ /* 0x000fc8000fffe1ff */
[----:B------:R-:W-:Y:S02]  /*17a0*/  USHF.L.U32 UR5, UR4, 0xb, URZ ;  /* 0x0000000b04057899 */ /* 0x000fe400080006ff */
[----:B------:R-:W-:Y:S01]  /*17b0*/  USHF.L.U32 UR4, UR4, 0x1, URZ ;  /* 0x0000000104047899 */ /* 0x000fe200080006ff */
[----:B------:R-:W2:Y:S03]  /*17c0*/  FENCE.VIEW.ASYNC.S ;  /* 0x00000000000073c6 */ /* 0x000ea60000000000 */
[----:B--2---:R3:W2:Y:S08]  /*17d0*/  SYNCS.EXCH.64 URZ, [UR8+0xc008], UR10 ;  /* 0x00c0080a08ff75b2 */ /* 0x0046b00008000100 */
[----:B------:R3:W4:Y:S02]  /*17e0*/  SYNCS.EXCH.64 URZ, [UR8+0xc018], UR4 ;  /* 0x00c0180408ff75b2 */ /* 0x0007240008000100 */
[----:B---3--:R-:W-:Y:S01]  /*17f0*/  NOP ;  /* 0x0000000000007918 */ /* 0x008fe20000000000 */
.L_x_54:
[----:B--2---:R-:W-:Y:S05]  /*1800*/  BSYNC.RECONVERGENT B3 ;  /* 0x0000000000037941 */ /* 0x004fea0003800200 */
.L_x_53:
[----:B------:R-:W-:Y:S05]  /*1810*/  @!P0 BRA `(.L_x_55) ;  /* 0x0000000800788947 */ /* 0x000fea0003800000 */
[----:B----4-:R-:W-:Y:S01]  /*1820*/  BAR.SYNC.DEFER_BLOCKING 0x0 ;  /* 0x0000000000007b1d */ /* 0x010fe20000010000 */
[----:B------:R-:W-:Y:S01]  /*1830*/  ELECT P1, URZ, PT ;  /* 0x0000000000ff782f */ /* 0x000fe20003820000 */
[----:B------:R-:W-:Y:S01]  /*1840*/  @!P3 IMAD.MOV.U32 R2, RZ, RZ, 0x6000 ;  /* 0x00006000ff02b424 */ /* 0x000fe200078e00ff */
[----:B------:R-:W-:Y:S02]  /*1850*/  UIADD3 UR4, UPT, UPT, UR8, 0x8000, URZ ;  /* 0x0000800008047890 */ /* 0x000fe4000fffe0ff */
[----:B------:R-:W-:Y:S01]  /*1860*/  ISETP.LT.U32.AND P1, PT, R36, 0x20, P1 ;  /* 0x000000202400780c */ /* 0x000fe20000f21070 */
[----:B------:R-:W-:Y:S01]  /*1870*/  UMOV UR7, UR15 ;  /* 0x0000000f00077c82 */ /* 0x000fe20008000000 */
[----:B------:R-:W-:Y:S01]  /*1880*/  ELECT P0, URZ, PT ;  /* 0x0000000000ff782f */ /* 0x000fe20003800000 */
[----:B------:R-:W-:-:S03]  /*1890*/  UMOV UR10, UR18 ;  /* 0x00000012000a7c82 */ /* 0x000fc60008000000 */
[----:B------:R-:W-:-:S07]  /*18a0*/  ISETP.LT.U32.AND P0, PT, R36, 0x20, P0 ;  /* 0x000000202400780c */ /* 0x000fce0000701070 */
[----:B------:R-:W-:Y:S01]  /*18b0*/  VOTEU.ANY UP0, P1 ;  /* 0x0000000000ff7886 */ /* 0x000fe20000800100 */
[----:B------:R-:W-:-:S04]  /*18c0*/  VOTEU.ANY UP2, P1 ;  /* 0x0000000000ff7886 */ /* 0x000fc80000840100 */
[----:B------:R-:W-:Y:S02]  /*18d0*/  @UP0 UIADD3 UR5, UPT, UPT, UR8, 0xc000, URZ ;  /* 0x0000c00008050890 */ /* 0x000fe4000fffe0ff */
[----:B------:R2:W-:Y:S01]  /*18e0*/  @!P3 SYNCS.ARRIVE.TRANS64 RZ, [UR8+0xc000], R2 ;  /* 0x00c00002ffffb9a7 */ /* 0x0005e20008000008 */
[----:B------:R-:W-:Y:S01]  /*18f0*/  @UP0 UMOV UR6, URZ ;  /* 0x000000ff00060c82 */ /* 0x000fe20008000000 */
[----:B------:R-:W-:Y:S01]  /*1900*/  BAR.SYNC.DEFER_BLOCKING 0x0 ;  /* 0x0000000000007b1d */ /* 0x000fe20000010000 */
[----:B------:R-:W-:-:S05]  /*1910*/  UISETP.NE.U32.AND UP0, UPT, UR22, URZ, UPT ;  /* 0x000000ff1600728c */ /* 0x000fca000bf05070 */
[----:B------:R-:W-:Y:S01]  /*1920*/  VOTEU.ANY UP1, P0 ;  /* 0x0000000000ff7886 */ /* 0x000fe20000020100 */
[----:B------:R-:W-:-:S04]  /*1930*/  VOTEU.ANY UP3, P0 ;  /* 0x0000000000ff7886 */ /* 0x000fc80000060100 */
[----:B------:R-:W-:Y:S01]  /*1940*/  @UP1 UIADD3 UR9, UPT, UPT, UR8, 0xc000, URZ ;  /* 0x0000c00008091890 */ /* 0x000fe2000fffe0ff */
[----:B------:R-:W-:Y:S01]  /*1950*/  @UP1 UMOV UR11, URZ ;  /* 0x000000ff000b1c82 */ /* 0x000fe20008000000 */
[----:B------:R2:W-:Y:S01]  /*1960*/  @UP2 UTMALDG.2D [UR4], [UR24] ;  /* 0x00000004180025b4 */ /* 0x0005e20008008000 */
[----:B------:R3:W-:Y:S06]  /*1970*/  MEMBAR.ALL.CTA ;  /* 0x0000000000007992 */ /* 0x0007ec0000008000 */
[----:B---3--:R-:W3:Y:S02]  /*1980*/  FENCE.VIEW.ASYNC.S ;  /* 0x00000000000073c6 */ /* 0x008ee40000000000 */
[----:B---3--:R-:W-:Y:S06]  /*1990*/  BAR.SYNC.DEFER_BLOCKING 0x0 ;  /* 0x0000000000007b1d */ /* 0x008fec0000010000 */
[----:B------:R2:W-:Y:S02]  /*19a0*/  @UP3 UTMALDG.2D [UR8], [UR26] ;  /* 0x000000081a0035b4 */ /* 0x0005e40008008000 */
[----:B------:R-:W-:Y:S06]  /*19b0*/  BAR.SYNC.DEFER_BLOCKING 0x0 ;  /* 0x0000000000007b1d */ /* 0x000fec0000010000 */
[----:B------:R-:W3:Y:S02]  /*19c0*/  SYNCS.PHASECHK.TRANS64.TRYWAIT P0, [UR8+0xc000], RZ ;  /* 0x00c000ffff0075a7 */ /* 0x000ee40008001108 */
[----:B--23--:R-:W-:Y:S05]  /*19d0*/  @!P0 BRA `(.L_x_56) ;  /* 0x0000000c00b48947 */ /* 0x00cfea0003800000 */
.L_x_70:
[----:B------:R-:W-:Y:S05]  /*19e0*/  BRA.U UP0, `(.L_x_57) ;  /* 0x0000000100747547 */ /* 0x000fea000b800000 */
[----:B------:R-:W-:Y:S02]  /*19f0*/  USHF.R.U32.HI UR6, URZ, 0x4, UR4 ;  /* 0x00000004ff067899 */ /* 0x000fe40008011604 */
[----:B------:R-:W-:Y:S02]  /*1a00*/  USHF.R.U32.HI UR10, URZ, 0x4, UR8 ;  /* 0x00000004ff0a7899 */ /* 0x000fe40008011608 */
[----:B------:R-:W-:Y:S02]  /*1a10*/  USGXT.U32 UR6, UR6, 0xe ;  /* 0x0000000e0606789a */ /* 0x000fe40008000000 */
[----:B------:R-:W-:Y:S02]  /*1a20*/  USGXT.U32 UR10, UR10, 0xe ;  /* 0x0000000e0a0a789a */ /* 0x000fe40008000000 */
[----:B------:R-:W-:Y:S02]  /*1a30*/  UIADD3 UR34, UP0, UPT, UR6, 0x2, URZ ;  /* 0x0000000206227890 */ /* 0x000fe4000ff1e0ff */
[----:B------:R-:W-:Y:S01]  /*1a40*/  UIADD3 UR32, UP1, UPT, UR10, 0x100, URZ ;  /* 0x000001000a207890 */ /* 0x000fe2000ff3e0ff */
[----:B------:R-:W-:Y:S01]  /*1a50*/  UMOV UR4, URZ ;  /* 0x000000ff00047c82 */ /* 0x000fe20008000000 */
[----:B------:R-:W-:Y:S01]  /*1a60*/  UMOV UR5, URZ ;  /* 0x000000ff00057c82 */ /* 0x000fe20008000000 */
[----:B------:R-:W-:-:S02]  /*1a70*/  UIADD3.X UR35, UPT, UPT, UR4, 0x40004040, URZ, UP0, !UPT ;  /* 0x4000404004237890 */ /* 0x000fc400087fe4ff */
[----:B------:R-:W-:Y:S02]  /*1a80*/  UIADD3.X UR33, UPT, UPT, UR5, 0x40004040, URZ, UP1, !UPT ;  /* 0x4000404005217890 */ /* 0x000fe40008ffe4ff */
[----:B------:R-:W-:Y:S02]  /*1a90*/  UIADD3.64 UR4, UPT, UPT, UR34, 0x2, URZ ;  /* 0x0000000222047897 */ /* 0x000fe4000fffe0ff */
[----:B------:R-:W-:Y:S02]  /*1aa0*/  UIADD3.64 UR16, UPT, UPT, UR32, 0x100, URZ ;  /* 0x0000010020107897 */ /* 0x000fe4000fffe0ff */
[----:B------:R-:W-:Y:S02]  /*1ab0*/  UIADD3.64 UR28, UPT, UPT, UR34, 0x4, URZ ;  /* 0x00000004221c7897 */ /* 0x000fe4000fffe0ff */
[----:B------:R-:W-:Y:S01]  /*1ac0*/  UIADD3.64 UR30, UPT, UPT, UR32, 0x200, URZ ;  /* 0x00000200201e7897 */ /* 0x000fe2000fffe0ff */
[----:B------:R-:W-:Y:S01]  /*1ad0*/  UMOV UR36, 0x0 ;  /* 0x0000000000247882 */ /* 0x000fe20000000000 */
[----:B------:R-:W-:Y:S01]  /*1ae0*/  UMOV UR37, 0x4210010 ;  /* 0x0421001000257882 */ /* 0x000fe20000000000 */
[----:B------:R-:W-:Y:S01]  /*1af0*/  UMOV UR7, 0x40004040 ;  /* 0x4000404000077882 */ /* 0x000fe20000000000 */
[----:B------:R-:W-:Y:S01]  /*1b00*/  UMOV UR11, 0x40004040 ;  /* 0x40004040000b7882 */ /* 0x000fe20000000000 */
[----:B------:R-:W-:Y:S01]  /*1b10*/  UMOV UR38, 0x0 ;  /* 0x0000000000267882 */ /* 0x000fe20000000000 */
[----:B------:R-:W-:Y:S01]  /*1b20*/  UMOV UR39, 0x4210010 ;  /* 0x0421001000277882 */ /* 0x000fe20000000000 */
[----:B------:R-:W-:Y:S01]  /*1b30*/  UMOV UR40, 0x0 ;  /* 0x0000000000287882 */ /* 0x000fe20000000000 */
[----:B------:R-:W-:Y:S01]  /*1b40*/  UMOV UR41, 0x4210010 ;  /* 0x0421001000297882 */ /* 0x000fe20000000000 */
[----:B------:R2:W-:Y:S01]  /*1b50*/  UTCQMMA gdesc[UR6], gdesc[UR10], tmem[UR23], tmem[UR36], idesc[UR37], !UPT ;  /* 0x00ff240a060075ea */ /* 0x0005e2000f800317 */
[----:B------:R-:W-:Y:S01]  /*1b60*/  UMOV UR42, 0x0 ;  /* 0x00000000002a7882 */ /* 0x000fe20000000000 */
[----:B------:R-:W-:Y:S01]  /*1b70*/  UMOV UR43, 0x4210010 ;  /* 0x04210010002b7882 */ /* 0x000fe20000000000 */
[----:B------:R2:W-:Y:S01]  /*1b80*/  UTCQMMA gdesc[UR34], gdesc[UR32], tmem[UR23], tmem[UR38], idesc[UR39], UPT ;  /* 0x00ff2620220075ea */ /* 0x0005e2000b800317 */
[----:B------:R2:W-:Y:S01]  /*1b90*/  UTCQMMA gdesc[UR4], gdesc[UR16], tmem[UR23], tmem[UR40], idesc[UR41], UPT ;  /* 0x00ff2810040075ea */ /* 0x0005e2000b800317 */
[----:B------:R2:W-:Y:S01]  /*1ba0*/  UTCQMMA gdesc[UR28], gdesc[UR30], tmem[UR23], tmem[UR42], idesc[UR43], UPT ;  /* 0x00ff2a1e1c0075ea */ /* 0x0005e2000b800317 */
[----:B------:R-:W-:Y:S01]  /*1bb0*/  NOP ;  /* 0x0000000000007918 */ /* 0x000fe20000000000 */
.L_x_57:
[----:B------:R-:W-:Y:S01]  /*1bc0*/  ELECT P0, URZ, PT ;  /* 0x0000000000ff782f */ /* 0x000fe20003800000 */
[----:B--2---:R-:W-:Y:S01]  /*1bd0*/  UMOV UR4, UR12 ;  /* 0x0000000c00047c82 */ /* 0x004fe20008000000 */
[----:B------:R-:W-:Y:S02]  /*1be0*/  UMOV UR5, URZ ;  /* 0x000000ff00057c82 */ /* 0x000fe40008000000 */
[----:B------:R-:W-:-:S13]  /*1bf0*/  ISETP.LT.U32.AND P0, PT, R36, 0x20, P0 ;  /* 0x000000202400780c */ /* 0x000fda0000701070 */
[----:B------:R-:W-:Y:S01]  /*1c00*/  VOTEU.ANY UP0, P0 ;  /* 0x0000000000ff7886 */ /* 0x000fe20000000100 */
[----:B------:R-:W-:Y:S01]  /*1c10*/  VOTEU.ANY UP1, P0 ;  /* 0x0000000000ff7886 */ /* 0x000fe20000020100 */
[----:B------:R-:W-:-:S03]  /*1c20*/  ISETP.GE.U32.AND P0, PT, R8, 0x81, PT ;  /* 0x000000810800780c */ /* 0x000fc60003f06070 */
[----:B------:R-:W-:Y:S02]  /*1c30*/  @UP0 UMOV UR4, UR4 ;  /* 0x0000000400040c82 */ /* 0x000fe40008000000 */
[----:B------:R2:W-:Y:S01]  /*1c40*/  @UP1 UTCBAR [UR4], URZ ;  /* 0x000000ff040013e9 */ /* 0x0005e200080000ff */
[----:B------:R-:W-:Y:S06]  /*1c50*/  BAR.SYNC.DEFER_BLOCKING 0x0 ;  /* 0x0000000000007b1d */ /* 0x000fec0000010000 */
[----:B------:R-:W3:Y:S02]  /*1c60*/  SYNCS.PHASECHK.TRANS64.TRYWAIT P1, [UR8+0xc010], RZ ;  /* 0x00c010ffff0075a7 */ /* 0x000ee40008021108 */
[----:B--23--:R-:W-:Y:S05]  /*1c70*/  @!P1 BRA `(.L_x_58) ;  /* 0x0000000c00189947 */ /* 0x00cfea0003800000 */
.L_x_71:
[----:B------:R-:W-:Y:S01]  /*1c80*/  UMOV UR4, URZ ;  /* 0x000000ff00047c82 */ /* 0x000fe20008000000 */
[----:B------:R-:W-:Y:S05]  /*1c90*/  @!P0 BRA `(.L_x_55) ;  /* 0x0000000400588947 */ /* 0x000fea0003800000 */
[----:B------:R-:W2:Y:S01]  /*1ca0*/  LDCU UR29, c[0x0][0x3a0] ;  /* 0x00007400ff1d77ac */ /* 0x000ea20008000800 */
[----:B------:R-:W-:Y:S01]  /*1cb0*/  UMOV UR9, 0x1 ;  /* 0x0000000100097882 */ /* 0x000fe20000000000 */
[----:B------:R-:W-:-:S05]  /*1cc0*/  UMOV UR14, 0x80 ;  /* 0x00000080000e7882 */ /* 0x000fca0000000000 */
.L_x_62:
[----:B------:R-:W-:Y:S01]  /*1cd0*/  BAR.SYNC.DEFER_BLOCKING 0x0 ;  /* 0x0000000000007b1d */ /* 0x000fe20000010000 */
[----:B------:R-:W-:Y:S01]  /*1ce0*/  ULEA UR28, UR9, UR8, 0x3 ;  /* 0x00000008091c7291 */ /* 0x000fe2000f8e18ff */
[----:B------:R-:W-:Y:S01]  /*1cf0*/  @!P3 IMAD.MOV.U32 R2, RZ, RZ, 0x6000 ;  /* 0x00006000ff02b424 */ /* 0x000fe200078e00ff */
[----:B------:R-:W-:Y:S01]  /*1d00*/  ELECT P1, URZ, PT ;  /* 0x0000000000ff782f */ /* 0x000fe20003820000 */
[----:B------:R-:W-:-:S03]  /*1d10*/  ULEA UR12, UR9, UR8, 0xd ;  /* 0x00000008090c7291 */ /* 0x000fc6000f8e68ff */
[----:B------:R-:W-:Y:S02]  /*1d20*/  ISETP.LT.U32.AND P1, PT, R36, 0x20, P1 ;  /* 0x000000202400780c */ /* 0x000fe40000f21070 */
[----:B------:R-:W-:Y:S01]  /*1d30*/  ELECT P0, URZ, PT ;  /* 0x0000000000ff782f */ /* 0x000fe20003800000 */
[----:B------:R-:W-:-:S03]  /*1d40*/  UIADD3 UR12, UPT, UPT, UR12, 0x8000, URZ ;  /* 0x000080000c0c7890 */ /* 0x000fc6000fffe0ff */
[----:B------:R-:W-:Y:S01]  /*1d50*/  ISETP.LT.U32.AND P0, PT, R36, 0x20, P0 ;  /* 0x000000202400780c */ /* 0x000fe20000701070 */
[----:B------:R-:W-:Y:S01]  /*1d60*/  ULEA UR16, UR9, UR8, 0xe ;  /* 0x0000000809107291 */ /* 0x000fe2000f8e70ff */
[----:B------:R-:W-:Y:S01]  /*1d70*/  UMOV UR19, UR14 ;  /* 0x0000000e00137c82 */ /* 0x000fe20008000000 */
[----:B------:R-:W-:-:S04]  /*1d80*/  USHF.L.U32 UR5, UR4, 0x1f, URZ ;  /* 0x0000001f04057899 */ /* 0x000fc800080006ff */
[----:B------:R-:W-:Y:S01]  /*1d90*/  VOTEU.ANY UP0, P1 ;  /* 0x0000000000ff7886 */ /* 0x000fe20000800100 */
[----:B------:R3:W-:Y:S04]  /*1da0*/  @!P3 SYNCS.ARRIVE.TRANS64 RZ, [UR28+0xc000], R2 ;  /* 0x00c00002ffffb9a7 */ /* 0x0007e8000800001c */
[----:B------:R-:W-:Y:S01]  /*1db0*/  @UP0 UIADD3 UR13, UPT, UPT, UR28, 0xc000, URZ ;  /* 0x0000c0001c0d0890 */ /* 0x000fe2000fffe0ff */
[----:B------:R-:W-:Y:S01]  /*1dc0*/  VOTEU.ANY UP0, P1 ;  /* 0x0000000000ff7886 */ /* 0x000fe20000800100 */
[----:B------:R-:W-:Y:S01]  /*1dd0*/  BAR.SYNC.DEFER_BLOCKING 0x0 ;  /* 0x0000000000007b1d */ /* 0x000fe20000010000 */
[----:B---3--:R-:W-:-:S05]  /*1de0*/  IMAD.U32 R2, RZ, RZ, UR5 ;  /* 0x00000005ff027e24 */ /* 0x008fca000f8e00ff */
[----:B------:R-:W-:-:S05]  /*1df0*/  VOTEU.ANY UP1, P0 ;  /* 0x0000000000ff7886 */ /* 0x000fca0000020100 */
[----:B------:R-:W-:Y:S01]  /*1e00*/  @UP1 UIADD3 UR17, UPT, UPT, UR28, 0xc000, URZ ;  /* 0x0000c0001c111890 */ /* 0x000fe2000fffe0ff */
[----:B------:R-:W-:Y:S01]  /*1e10*/  VOTEU.ANY UP1, P0 ;  /* 0x0000000000ff7886 */ /* 0x000fe20000020100 */
[----:B------:R3:W-:Y:S01]  /*1e20*/  @UP0 UTMALDG.2D [UR12], [UR24] ;  /* 0x0000000c180005b4 */ /* 0x0007e20008008000 */
[----:B------:R-:W-:Y:S01]  /*1e30*/  UISETP.NE.U32.AND UP0, UPT, UR22, URZ, UPT ;  /* 0x000000ff1600728c */ /* 0x000fe2000bf05070 */
[----:B------:R4:W-:Y:S06]  /*1e40*/  MEMBAR.ALL.CTA ;  /* 0x0000000000007992 */ /* 0x0009ec0000008000 */
[----:B----4-:R-:W4:Y:S02]  /*1e50*/  FENCE.VIEW.ASYNC.S ;  /* 0x00000000000073c6 */ /* 0x010f240000000000 */
[----:B----4-:R-:W-:Y:S06]  /*1e60*/  BAR.SYNC.DEFER_BLOCKING 0x0 ;  /* 0x0000000000007b1d */ /* 0x010fec0000010000 */
[----:B------:R3:W-:Y:S02]  /*1e70*/  @UP1 UTMALDG.2D [UR16], [UR26] ;  /* 0x000000101a0015b4 */ /* 0x0007e40008008000 */
[----:B------:R-:W-:Y:S06]  /*1e80*/  BAR.SYNC.DEFER_BLOCKING 0x0 ;  /* 0x0000000000007b1d */ /* 0x000fec0000010000 */
[----:B------:R-:W4:Y:S02]  /*1e90*/  SYNCS.PHASECHK.TRANS64.TRYWAIT P0, [UR28+0xc000], R2 ;  /* 0x00c00002ff0075a7 */ /* 0x000f24000800111c */
[----:B---34-:R-:W-:Y:S05]  /*1ea0*/  @!P0 BRA `(.L_x_59) ;  /* 0x0000000800988947 */ /* 0x018fea0003800000 */
.L_x_72:
        /* <DEDUP_REMOVED lines=11> */
[----:B------:R-:W-:Y:S02]  /*1f60*/  UIADD3 UR6, UP0, UPT, UR16, 0x2, URZ ;  /* 0x0000000210067890 */ /* 0x000fe4000ff1e0ff */
[----:B------:R-:W-:Y:S02]  /*1f70*/  UIADD3 UR32, UP1, UPT, UR30, 0x100, URZ ;  /* 0x000001001e207890 */ /* 0x000fe4000ff3e0ff */
[----:B------:R-:W-:Y:S02]  /*1f80*/  UIADD3 UR34, UP2, UPT, UR16, 0x4, URZ ;  /* 0x0000000410227890 */ /* 0x000fe4000ff5e0ff */
[----:B------:R-:W-:Y:S02]  /*1f90*/  UIADD3 UR36, UP3, UPT, UR30, 0x200, URZ ;  /* 0x000002001e247890 */ /* 0x000fe4000ff7e0ff */
[----:B------:R-:W-:-:S02]  /*1fa0*/  UIADD3.X UR7, UPT, UPT, UR17, URZ, URZ, UP0, !UPT ;  /* 0x000000ff11077290 */ /* 0x000fc400087fe4ff */
[----:B------:R-:W-:Y:S02]  /*1fb0*/  UIADD3.X UR33, UPT, UPT, UR31, URZ, URZ, UP1, !UPT ;  /* 0x000000ff1f217290 */ /* 0x000fe40008ffe4ff */
[----:B------:R-:W-:Y:S02]  /*1fc0*/  UIADD3.X UR35, UPT, UPT, UR17, URZ, URZ, UP2, !UPT ;  /* 0x000000ff11237290 */ /* 0x000fe400097fe4ff */
[----:B------:R-:W-:Y:S01]  /*1fd0*/  UIADD3.X UR37, UPT, UPT, UR31, URZ, URZ, UP3, !UPT ;  /* 0x000000ff1f257290 */ /* 0x000fe20009ffe4ff */
        /* <DEDUP_REMOVED lines=8> */
[----:B------:R3:W-:Y:S01]  /*2060*/  UTCQMMA gdesc[UR10], gdesc[UR12], tmem[UR23], tmem[UR38], idesc[UR39], UPT ;  /* 0x00ff260c0a0075ea */ /* 0x0007e2000b800317 */
[----:B------:R-:W-:Y:S01]  /*2070*/  UMOV UR44, 0x0 ;  /* 0x00000000002c7882 */ /* 0x000fe20000000000 */
[----:B------:R-:W-:Y:S01]  /*2080*/  UMOV UR45, 0x4210010 ;  /* 0x04210010002d7882 */ /* 0x000fe20000000000 */
[----:B------:R3:W-:Y:S01]  /*2090*/  UTCQMMA gdesc[UR16], gdesc[UR30], tmem[UR23], tmem[UR40], idesc[UR41], UPT ;  /* 0x00ff281e100075ea */ /* 0x0007e2000b800317 */
[----:B------:R3:W-:Y:S01]  /*20a0*/  UTCQMMA gdesc[UR6], gdesc[UR32], tmem[UR23], tmem[UR42], idesc[UR43], UPT ;  /* 0x00ff2a20060075ea */ /* 0x0007e2000b800317 */
[----:B------:R3:W-:Y:S01]  /*20b0*/  UTCQMMA gdesc[UR34], gdesc[UR36], tmem[UR23], tmem[UR44], idesc[UR45], UPT ;  /* 0x00ff2c24220075ea */ /* 0x0007e2000b800317 */
[----:B------:R-:W-:Y:S01]  /*20c0*/  NOP ;  /* 0x0000000000007918 */ /* 0x000fe20000000000 */
.L_x_60:
[----:B------:R-:W-:Y:S01]  /*20d0*/  ELECT P0, URZ, PT ;  /* 0x0000000000ff782f */ /* 0x000fe20003800000 */
[----:B---3--:R-:W-:-:S03]  /*20e0*/  UIADD3 UR6, UPT, UPT, UR28, 0xc010, URZ ;  /* 0x0000c0101c067890 */ /* 0x008fc6000fffe0ff */
[----:B------:R-:W-:Y:S01]  /*20f0*/  ISETP.LT.U32.AND P0, PT, R36, 0x20, P0 ;  /* 0x000000202400780c */ /* 0x000fe20000701070 */
[----:B------:R-:W-:-:S12]  /*2100*/  UMOV UR7, URZ ;  /* 0x000000ff00077c82 */ /* 0x000fd80008000000 */
[----:B------:R-:W-:Y:S01]  /*2110*/  VOTEU.ANY UP0, P0 ;  /* 0x0000000000ff7886 */ /* 0x000fe20000000100 */
[----:B------:R-:W-:-:S04]  /*2120*/  VOTEU.ANY UP1, P0 ;  /* 0x0000000000ff7886 */ /* 0x000fc80000020100 */
[----:B------:R-:W-:Y:S02]  /*2130*/  @UP0 UMOV UR6, UR6 ;  /* 0x0000000600060c82 */ /* 0x000fe40008000000 */
[----:B------:R3:W-:Y:S01]  /*2140*/  @UP1 UTCBAR [UR6], URZ ;  /* 0x000000ff060013e9 */ /* 0x0007e200080000ff */
[----:B------:R-:W-:Y:S06]  /*2150*/  BAR.SYNC.DEFER_BLOCKING 0x0 ;  /* 0x0000000000007b1d */ /* 0x000fec0000010000 */
[----:B------:R-:W4:Y:S02]  /*2160*/  SYNCS.PHASECHK.TRANS64.TRYWAIT P0, [UR28+0xc010], R2 ;  /* 0x00c01002ff0075a7 */ /* 0x000f24000800111c */
[----:B---34-:R-:W-:Y:S05]  /*2170*/  @!P0 BRA `(.L_x_61) ;  /* 0x0000000400f08947 */ /* 0x018fea0003800000 */
.L_x_73:
[----:B------:R-:W-:Y:S02]  /*2180*/  UIADD3 UR9, UPT, UPT, UR9, 0x1, URZ ;  /* 0x0000000109097890 */ /* 0x000fe4000fffe0ff */
[----:B------:R-:W-:Y:S02]  /*2190*/  UIADD3 UR14, UPT, UPT, UR14, 0x80, URZ ;  /* 0x000000800e0e7890 */ /* 0x000fe4000fffe0ff */
[----:B------:R-:W-:-:S04]  /*21a0*/  UISETP.NE.U32.AND UP0, UPT, UR9, 0x2, UPT ;  /* 0x000000020900788c */ /* 0x000fc8000bf05070 */
[----:B------:R-:W-:Y:S02]  /*21b0*/  USEL UR5, URZ, 0x1, UP0 ;  /* 0x00000001ff057887 */ /* 0x000fe40008000000 */
[----:B------:R-:W-:Y:S02]  /*21c0*/  USEL UR9, UR9, URZ, UP0 ;  /* 0x000000ff09097287 */ /* 0x000fe40008000000 */
[----:B--2---:R-:W-:Y:S02]  /*21d0*/  UISETP.GE.AND UP0, UPT, UR14, UR29, UPT ;  /* 0x0000001d0e00728c */ /* 0x004fe4000bf06270 */
[----:B------:R-:W-:-:S07]  /*21e0*/  ULOP3.LUT UR4, UR4, UR5, URZ, 0x3c, !UPT ;  /* 0x0000000504047292 */ /* 0x000fce000f8e3cff */
[----:B------:R-:W-:Y:S05]  /*21f0*/  BRA.U !UP0, `(.L_x_62) ;  /* 0xfffffff908b47547 */ /* 0x000fea000b83ffff */
.L_x_55:
[----:B----4-:R-:W-:Y:S01]  /*2200*/  BAR.SYNC.DEFER_BLOCKING 0x0 ;  /* 0x0000000000007b1d */ /* 0x010fe20000010000 */
[C---:B------:R-:W-:Y:S02]  /*2210*/  IMAD.SHL.U32 R2, R0.reuse, 0x40, RZ ;  /* 0x0000004000027824 */ /* 0x040fe400078e00ff */
[C---:B------:R-:W-:Y:S02]  /*2220*/  IMAD.SHL.U32 R3, R0.reuse, 0x10, RZ ;  /* 0x0000001000037824 */ /* 0x040fe400078e00ff */
[----:B-----5:R-:W-:Y:S01]  /*2230*/  IMAD.SHL.U32 R4, R0, 0x2, RZ ;  /* 0x0000000200047824 */ /* 0x020fe200078e00ff */
[----:B------:R-:W-:Y:S04]  /*2240*/  BSSY.RECONVERGENT B3, `(.L_x_63) ;  /* 0x0000004000037945 */ /* 0x000fe80003800200 */
[----:B------:R-:W-:Y:S05]  /*2250*/  @P3 BRA `(.L_x_64) ;  /* 0x0000000000083947 */ /* 0x000fea0003800000 */
[----:B------:R-:W2:Y:S02]  /*2260*/  SYNCS.CCTL.IV [UR8+0xc000] ;  /* 0x00c00000ff0079b1 */ /* 0x000ea40008000008 */
[----:B--2---:R-:W2:Y:S02]  /*2270*/  SYNCS.CCTL.IV [UR8+0xc010] ;  /* 0x00c01000ff0079b1 */ /* 0x004ea40008000008 */
.L_x_64:
[----:B------:R-:W-:Y:S05]  /*2280*/  BSYNC.RECONVERGENT B3 ;  /* 0x0000000000037941 */ /* 0x000fea0003800200 */
.L_x_63:
[----:B--2---:R-:W-:Y:S06]  /*2290*/  BAR.SYNC.DEFER_BLOCKING 0x0 ;  /* 0x0000000000007b1d */ /* 0x004fec0000010000 */
[----:B------:R-:W-:Y:S04]  /*22a0*/  BSSY.RECONVERGENT B3, `(.L_x_65) ;  /* 0x0000004000037945 */ /* 0x000fe80003800200 */
[----:B------:R-:W-:Y:S05]  /*22b0*/  @P3 BRA `(.L_x_66) ;  /* 0x0000000000083947 */ /* 0x000fea0003800000 */
[----:B------:R-:W2:Y:S02]  /*22c0*/  SYNCS.CCTL.IV [UR8+0xc008] ;  /* 0x00c00800ff0079b1 */ /* 0x000ea40008000008 */
[----:B--2---:R-:W2:Y:S02]  /*22d0*/  SYNCS.CCTL.IV [UR8+0xc018] ;  /* 0x00c01800ff0079b1 */ /* 0x004ea40008000008 */
.L_x_66:
[----:B------:R-:W-:Y:S05]  /*22e0*/  BSYNC.RECONVERGENT B3 ;  /* 0x0000000000037941 */ /* 0x000fea0003800200 */
.L_x_65:
[----:B------:R-:W-:Y:S01]  /*22f0*/  USHF.L.U32 UR4, UR22, 0x15, URZ ;  /* 0x0000001516047899 */ /* 0x000fe200080006ff */
[----:B------:R-:W-:Y:S01]  /*2300*/  SHF.R.U32.HI R5, RZ, 0x1, R0 ;  /* 0x00000001ff057819 */ /* 0x000fe20000011600 */
[----:B------:R-:W-:Y:S01]  /*2310*/  USHF.L.U32 UR22, UR22, 0x4, URZ ;  /* 0x0000000416167899 */ /* 0x000fe200080006ff */
[----:B------:R-:W-:Y:S01]  /*2320*/  LOP3.LUT R2, R2, 0x1800, RZ, 0xc0, !PT ;  /* 0x0000180002027812 */ /* 0x000fe200078ec0ff */
[----:B------:R-:W-:Y:S01]  /*2330*/  ULOP3.LUT UR4, UR4, 0x600000, URZ, 0xc0, !UPT ;  /* 0x0060000004047892 */ /* 0x000fe2000f8ec0ff */
[----:B------:R-:W-:Y:S01]  /*2340*/  LOP3.LUT R4, R4, 0x20, RZ, 0xc0, !PT ;  /* 0x0000002004047812 */ /* 0x000fe200078ec0ff */
[----:B------:R-:W-:Y:S01]  /*2350*/  ULOP3.LUT UR22, UR22, 0x40, URZ, 0xc0, !UPT ;  /* 0x0000004016167892 */ /* 0x000fe2000f8ec0ff */
[----:B------:R-:W-:Y:S01]  /*2360*/  LOP3.LUT R2, R2, 0x70, R3, 0xf8, !PT ;  /* 0x0000007002027812 */ /* 0x000fe200078ef803 */
[----:B------:R-:W-:Y:S01]  /*2370*/  IMAD.SHL.U32 R0, R0, 0x80, RZ ;  /* 0x0000008000007824 */ /* 0x000fe200078e00ff */
[----:B------:R-:W-:Y:S01]  /*2380*/  LOP3.LUT R5, R4, 0x40, R5, 0xf8, !PT ;  /* 0x0000004004057812 */ /* 0x000fe200078ef805 */
[----:B------:R-:W-:Y:S01]  /*2390*/  UIADD3 UR4, UPT, UPT, UR22, UR4, UR23 ;  /* 0x0000000416047290 */ /* 0x000fe2000fffe017 */
[----:B------:R-:W-:-:S02]  /*23a0*/  ELECT P0, URZ, PT ;  /* 0x0000000000ff782f */ /* 0x000fc40003800000 */
[----:B------:R-:W-:Y:S01]  /*23b0*/  LOP3.LUT R5, R2, R5, RZ, 0x3c, !PT ;  /* 0x0000000502057212 */ /* 0x000fe200078e3cff */
[----:B------:R-:W-:Y:S01]  /*23c0*/  UMOV UR9, UR18 ;  /* 0x0000001200097c82 */ /* 0x000fe20008000000 */
[----:B------:R-:W-:Y:S01]  /*23d0*/  UMOV UR10, UR15 ;  /* 0x0000000f000a7c82 */ /* 0x000fe20008000000 */
[----:B------:R-:W-:Y:S02]  /*23e0*/  ISETP.LT.U32.AND P0, PT, R36, 0x20, P0 ;  /* 0x000000202400780c */ /* 0x000fe40000701070 */
[----:B------:R-:W-:Y:S02]  /*23f0*/  LOP3.LUT R0, R5, 0x780, R0, 0xf8, !PT ;  /* 0x0000078005007812 */ /* 0x000fe400078ef800 */
[----:B------:R-:W-:Y:S01]  /*2400*/  LDTM.16dp32bit_t0_t15.x32 R4, tmem[UR4] ;  /* 0x00000004000479ee */ /* 0x000fe20008a80000 */
[----:B------:R-:W3:Y:S01]  /*2410*/  LDTM.16dp32bit_t16_t31.x32 R4, tmem[UR4+0x20] ;  /* 0x00002004000479ee */ /* 0x000ee20008aa0000 */
[----:B------:R-:W-:Y:S01]  /*2420*/  NOP ;  /* 0x0000000000007918 */ /* 0x000fe20000000000 */
[----:B------:R-:W-:-:S06]  /*2430*/  LOP3.LUT R2, R0, 0x10, RZ, 0x3c, !PT ;  /* 0x0000001000027812 */ /* 0x000fcc00078e3cff */
[----:B---3--:R-:W-:Y:S01]  /*2440*/  VOTEU.ANY UP1, P0 ;  /* 0x0000000000ff7886 */ /* 0x008fe20000020100 */
[----:B------:R-:W-:Y:S01]  /*2450*/  VOTEU.ANY UP0, P0 ;  /* 0x0000000000ff7886 */ /* 0x000fe20000000100 */
[----:B------:R-:W-:Y:S02]  /*2460*/  F2FP.SATFINITE.E4M3.F32.PACK_AB_MERGE_C R6, R7, R6, RZ ;  /* 0x000000060706723e */ /* 0x000fe400048070ff */
[----:B------:R-:W-:Y:S02]  /*2470*/  F2FP.SATFINITE.E4M3.F32.PACK_AB_MERGE_C R10, R11, R10, RZ ;  /* 0x0000000a0b0a723e */ /* 0x000fe400048070ff */
[----:B------:R-:W-:Y:S02]  /*2480*/  F2FP.SATFINITE.E4M3.F32.PACK_AB_MERGE_C R14, R15, R14, RZ ;  /* 0x0000000e0f0e723e */ /* 0x000fe400048070ff */
[----:B------:R-:W-:Y:S02]  /*2490*/  F2FP.SATFINITE.E4M3.F32.PACK_AB_MERGE_C R7, R19, R18, RZ ;  /* 0x000000121307723e */ /* 0x000fe400048070ff */
[----:B------:R-:W-:-:S02]  /*24a0*/  F2FP.SATFINITE.E4M3.F32.PACK_AB_MERGE_C R22, R23, R22, RZ ;  /* 0x000000161716723e */ /* 0x000fc400048070ff */
[----:B------:R-:W-:Y:S02]  /*24b0*/  F2FP.SATFINITE.E4M3.F32.PACK_AB_MERGE_C R26, R27, R26, RZ ;  /* 0x0000001a1b1a723e */ /* 0x000fe400048070ff */
[----:B------:R-:W-:Y:S02]  /*24c0*/  F2FP.SATFINITE.E4M3.F32.PACK_AB_MERGE_C R30, R31, R30, RZ ;  /* 0x0000001e1f1e723e */ /* 0x000fe400048070ff */
[----:B------:R-:W-:Y:S02]  /*24d0*/  F2FP.SATFINITE.E4M3.F32.PACK_AB_MERGE_C R34, R35, R34, RZ ;  /* 0x000000222322723e */ /* 0x000fe400048070ff */
[----:B------:R-:W-:Y:S02]  /*24e0*/  F2FP.SATFINITE.E4M3.F32.PACK_AB_MERGE_C R4, R5, R4, R6 ;  /* 0x000000040504723e */ /* 0x000fe40004807006 */
[----:B------:R-:W-:Y:S02]  /*24f0*/  F2FP.SATFINITE.E4M3.F32.PACK_AB_MERGE_C R5, R9, R8, R10 ;  /* 0x000000080905723e */ /* 0x000fe4000480700a */
[----:B------:R-:W-:-:S02]  /*2500*/  F2FP.SATFINITE.E4M3.F32.PACK_AB_MERGE_C R6, R13, R12, R14 ;  /* 0x0000000c0d06723e */ /* 0x000fc4000480700e */
[----:B------:R-:W-:Y:S02]  /*2510*/  F2FP.SATFINITE.E4M3.F32.PACK_AB_MERGE_C R7, R17, R16, R7 ;  /* 0x000000101107723e */ /* 0x000fe40004807007 */
[----:B------:R-:W-:Y:S02]  /*2520*/  F2FP.SATFINITE.E4M3.F32.PACK_AB_MERGE_C R20, R21, R20, R22 ;  /* 0x000000141514723e */ /* 0x000fe40004807016 */
[----:B------:R-:W-:Y:S01]  /*2530*/  F2FP.SATFINITE.E4M3.F32.PACK_AB_MERGE_C R21, R25, R24, R26 ;  /* 0x000000181915723e */ /* 0x000fe2000480701a */
[----:B--2---:R2:W-:Y:S01]  /*2540*/  STS.128 [R0+UR8], R4 ;  /* 0x0000000400007988 */ /* 0x0045e20008000c08 */
[----:B------:R-:W-:Y:S02]  /*2550*/  F2FP.SATFINITE.E4M3.F32.PACK_AB_MERGE_C R22, R29, R28, R30 ;  /* 0x0000001c1d16723e */ /* 0x000fe4000480701e */
[----:B------:R-:W-:-:S05]  /*2560*/  F2FP.SATFINITE.E4M3.F32.PACK_AB_MERGE_C R23, R33, R32, R34 ;  /* 0x000000202117723e */ /* 0x000fca0004807022 */
[----:B------:R2:W-:Y:S01]  /*2570*/  STS.128 [R2+UR8], R20 ;  /* 0x0000001402007988 */ /* 0x0005e20008000c08 */
[----:B------:R3:W-:Y:S06]  /*2580*/  MEMBAR.ALL.CTA ;  /* 0x0000000000007992 */ /* 0x0007ec0000008000 */
[----:B---3--:R-:W3:Y:S02]  /*2590*/  FENCE.VIEW.ASYNC.S ;  /* 0x00000000000073c6 */ /* 0x008ee40000000000 */
[----:B---3--:R-:W-:Y:S06]  /*25a0*/  BAR.SYNC.DEFER_BLOCKING 0x0 ;  /* 0x0000000000007b1d */ /* 0x008fec0000010000 */
[----:B------:R2:W-:Y:S01]  /*25b0*/  @UP1 UTMASTG.2D [UR8], [UR20] ;  /* 0x00000008140013b5 */ /* 0x0005e20008008000 */
[----:B------:R0:W-:Y:S01]  /*25c0*/  UTMACMDFLUSH ;  /* 0x00000000000079b7 */ /* 0x0001e20000000000 */
[----:B------:R-:W-:-:S04]  /*25d0*/  DEPBAR.LE SB0, 0x0 ;  /* 0x000080000000791a */ /* 0x000fc80000000000 */
[----:B------:R-:W-:Y:S08]  /*25e0*/  BAR.SYNC.DEFER_BLOCKING 0x0 ;  /* 0x0000000000007b1d */ /* 0x000ff00000010000 */
[----:B------:R-:W-:Y:S06]  /*25f0*/  BAR.SYNC.DEFER_BLOCKING 0x0 ;  /* 0x0000000000007b1d */ /* 0x000fec0000010000 */
[----:B--2---:R-:W-:Y:S05]  /*2600*/  @P2 BRA `(.L_x_67) ;  /* 0x0000000000a02947 */ /* 0x004fea0003800000 */
[----:B------:R-:W2:Y:S01]  /*2610*/  S2UR UR5, SR_CgaCtaId ;  /* 0x00000000000579c3 */ /* 0x000ea20000008800 */
[----:B------:R-:W-:Y:S01]  /*2620*/  NOP ;  /* 0x0000000000007918 */ /* 0x000fe20000000000 */
[----:B------:R-:W-:Y:S01]  /*2630*/  UMOV UR4, 0x50 ;  /* 0x0000005000047882 */ /* 0x000fe20000000000 */
[----:B------:R-:W-:Y:S02]  /*2640*/  IMAD.U32 R0, RZ, RZ, UR23 ;  /* 0x00000017ff007e24 */ /* 0x000fe4000f8e00ff */
[----:B------:R-:W-:Y:S02]  /*2650*/  IMAD.MOV.U32 R3, RZ, RZ, 0xf ;  /* 0x0000000fff037424 */ /* 0x000fe400078e00ff */
[----:B------:R-:W-:Y:S01]  /*2660*/  IMAD.MOV.U32 R7, RZ, RZ, 0x1 ;  /* 0x00000001ff077424 */ /* 0x000fe200078e00ff */
[----:B------:R-:W-:-:S04]  /*2670*/  LOP3.LUT R0, R0, 0xffff, RZ, 0xc0, !PT ;  /* 0x0000ffff00007812 */ /* 0x000fc800078ec0ff */
[----:B------:R-:W-:-:S05]  /*2680*/  SHF.R.U32.HI R0, RZ, 0x5, R0 ;  /* 0x00000005ff007819 */ /* 0x000fca0000011600 */
[----:B------:R-:W-:Y:S01]  /*2690*/  VIADD R2, R0, 0x10 ;  /* 0x0000001000027836 */ /* 0x000fe20000000000 */
[----:B------:R-:W-:Y:S01]  /*26a0*/  SHF.L.U32 R0, R3, R0, RZ ;  /* 0x0000000003007219 */ /* 0x000fe200000006ff */
[----:B--2---:R-:W-:-:S03]  /*26b0*/  ULEA UR6, UR5, UR4, 0x18 ;  /* 0x0000000405067291 */ /* 0x004fc6000f8ec0ff */
[----:B------:R-:W-:-:S04]  /*26c0*/  SHF.L.U32 R3, R7, R2, RZ ;  /* 0x0000000207037219 */ /* 0x000fc800000006ff */
[----:B------:R-:W-:Y:S02]  /*26d0*/  LOP3.LUT R0, R3, R0, RZ, 0xfc, !PT ;  /* 0x0000000003007212 */ /* 0x000fe400078efcff */
[----:B------:R-:W2:Y:S02]  /*26e0*/  LDS R5, [UR6] ;  /* 0x00000006ff057984 */ /* 0x000ea40008000800 */
[C---:B------:R-:W-:Y:S02]  /*26f0*/  LOP3.LUT R2, R0.reuse, 0xffff, RZ, 0xc0, !PT ;  /* 0x0000ffff00027812 */ /* 0x040fe400078ec0ff */
[----:B--2---:R-:W-:-:S04]  /*2700*/  LOP3.LUT R3, R0, 0xffff, R5, 0x80, !PT ;  /* 0x0000ffff00037812 */ /* 0x004fc800078e8005 */
[----:B------:R-:W-:-:S13]  /*2710*/  ISETP.NE.AND P0, PT, R3, R2, PT ;  /* 0x000000020300720c */ /* 0x000fda0003f05270 */
[----:B------:R-:W-:Y:S05]  /*2720*/  @P0 BRA `(.L_x_68) ;  /* 0x0000000000500947 */ /* 0x000fea0003800000 */
[----:B------:R-:W-:Y:S02]  /*2730*/  SHF.R.U32.HI R5, RZ, 0x10, R5 ;  /* 0x00000010ff057819 */ /* 0x000fe40000011605 */
[----:B------:R-:W-:-:S04]  /*2740*/  SHF.R.U32.HI R2, RZ, 0x10, R0 ;  /* 0x00000010ff027819 */ /* 0x000fc80000011600 */
[----:B------:R-:W-:-:S04]  /*2750*/  LOP3.LUT R5, R5, R2, RZ, 0xc0, !PT ;  /* 0x0000000205057212 */ /* 0x000fc800078ec0ff */
[----:B------:R-:W-:-:S13]  /*2760*/  ISETP.NE.AND P0, PT, R5, R2, PT ;  /* 0x000000020500720c */ /* 0x000fda0003f05270 */
[----:B------:R-:W-:Y:S05]  /*2770*/  @P0 BRA `(.L_x_69) ;  /* 0x0000000000300947 */ /* 0x000fea0003800000 */
[----:B------:R-:W-:Y:S01]  /*2780*/  R2UR UR4, R0 ;  /* 0x00000000000472ca */ /* 0x000fe200000e0000 */
[----:B------:R-:W-:Y:S01]  /*2790*/  VOTEU.ANY UR5, UPT, PT ;  /* 0x0000000000057886 */ /* 0x000fe200038e0100 */
[----:B------:R-:W2:Y:S01]  /*27a0*/  S2R R0, SR_LANEID ;  /* 0x0000000000007919 */ /* 0x000ea20000000000 */
[----:B------:R-:W-:-:S10]  /*27b0*/  UFLO.U32 UR5, UR5 ;  /* 0x00000005000572bd */ /* 0x000fd400080e0000 */
[----:B------:R-:W-:-:S06]  /*27c0*/  ULOP3.LUT UR4, URZ, UR4, URZ, 0x33, !UPT ;  /* 0x00000004ff047292 */ /* 0x000fcc000f8e33ff */
[----:B------:R-:W-:-:S04]  /*27d0*/  IMAD.U32 R2, RZ, RZ, UR4 ;  /* 0x00000004ff027e24 */ /* 0x000fc8000f8e00ff */
[----:B------:R-:W3:Y:S02]  /*27e0*/  REDUX UR7, R2 ;  /* 0x00000000020773c4 */ /* 0x000ee40000000000 */
[----:B------:R4:W-:Y:S01]  /*27f0*/  UTCATOMSWS.AND URZ, UR4 ;  /* 0x0000000400ff79e3 */ /* 0x0009e20008000000 */
[----:B--2---:R-:W-:Y:S01]  /*2800*/  ISETP.EQ.U32.AND P0, PT, R0, UR5, PT ;  /* 0x0000000500007c0c */ /* 0x004fe2000bf02070 */
[----:B---3--:R-:W-:-:S12]  /*2810*/  IMAD.U32 R0, RZ, RZ, UR7 ;  /* 0x00000007ff007e24 */ /* 0x008fd8000f8e00ff */
[----:B------:R4:W-:Y:S01]  /*2820*/  @P0 ATOMS.AND RZ, [UR6], R0 ;  /* 0x00000000ffff098c */ /* 0x0009e2000a800006 */
[----:B------:R-:W-:Y:S05]  /*2830*/  BRA `(.L_x_67) ;  /* 0x0000000000147947 */ /* 0x000fea0003800000 */
.L_x_69:
[----:B------:R-:W-:-:S07]  /*2840*/  MOV R2, 0x2860 ;  /* 0x0000286000027802 */ /* 0x000fce0000000f00 */
[----:B-1----:R-:W-:Y:S05]  /*2850*/  CALL.REL.NOINC `($__internal_0_$__cuda_sm10x_tcgen05_guardrail_trap_col_being_dealloced_not_returned_by_alloc) ;  /* 0x0000000000447944 */ /* 0x002fea0003c00000 */
[----:B------:R-:W-:Y:S05]  /*2860*/  BRA `(.L_x_67) ;  /* 0x0000000000087947 */ /* 0x000fea0003800000 */
.L_x_68:
[----:B------:R-:W-:-:S07]  /*2870*/  MOV R2, 0x2890 ;  /* 0x0000289000027802 */ /* 0x000fce0000000f00 */
[----:B-1----:R-:W-:Y:S05]  /*2880*/  CALL.REL.NOINC `($__internal_2_$__cuda_sm10x_tcgen05_guardrail_trap_unallocated_columns_being_dealloced) ;  /* 0x0000000000507944 */ /* 0x002fea0003c00000 */
.L_x_67:
[----:B------:R-:W-:Y:S01]  /*2890*/  NOP ;  /* 0x0000000000007918 */ /* 0x000fe20000000000 */
[----:B----4-:R-:W-:Y:S05]  /*28a0*/  EXIT ;  /* 0x000000000000794d */ /* 0x010fea0003800000 */
.L_x_56:
[----:B------:R-:W2:Y:S02]  /*28b0*/  SYNCS.PHASECHK.TRANS64.TRYWAIT P0, [UR8+0xc000], RZ ;  /* 0x00c000ffff0075a7 */ /* 0x000ea40008001108 */
[----:B--2---:R-:W-:Y:S05]  /*28c0*/  @!P0 BRA `(.L_x_56) ;  /* 0xfffffffc00f88947 */ /* 0x004fea000383ffff */
[----:B------:R-:W-:Y:S05]  /*28d0*/  BRA `(.L_x_70) ;  /* 0xfffffff000407947 */ /* 0x000fea000383ffff */
.L_x_58:
[----:B------:R-:W2:Y:S02]  /*28e0*/  SYNCS.PHASECHK.TRANS64.TRYWAIT P1, [UR8+0xc010], RZ ;  /* 0x00c010ffff0075a7 */ /* 0x000ea40008021108 */
[----:B--2---:R-:W-:Y:S05]  /*28f0*/  @!P1 BRA `(.L_x_58) ;  /* 0xfffffffc00f89947 */ /* 0x004fea000383ffff */
[----:B------:R-:W-:Y:S05]  /*2900*/  BRA `(.L_x_71) ;  /* 0xfffffff000dc7947 */ /* 0x000fea000383ffff */
.L_x_59:
[----:B------:R-:W3:Y:S02]  /*2910*/  SYNCS.PHASECHK.TRANS64.TRYWAIT P0, [UR28+0xc000], R2 ;  /* 0x00c00002ff0075a7 */ /* 0x000ee4000800111c */
[----:B---3--:R-:W-:Y:S05]  /*2920*/  @!P0 BRA `(.L_x_59) ;  /* 0xfffffffc00f88947 */ /* 0x008fea000383ffff */
[----:B------:R-:W-:Y:S05]  /*2930*/  BRA `(.L_x_72) ;  /* 0xfffffff4005c7947 */ /* 0x000fea000383ffff */
.L_x_61:
[----:B------:R-:W3:Y:S02]  /*2940*/  SYNCS.PHASECHK.TRANS64.TRYWAIT P0, [UR28+0xc010], R2 ;  /* 0x00c01002ff0075a7 */ /* 0x000ee4000800111c */
[----:B---3--:R-:W-:Y:S05]  /*2950*/  @!P0 BRA `(.L_x_61) ;  /* 0xfffffffc00f88947 */ /* 0x008fea000383ffff */
[----:B------:R-:W-:Y:S05]  /*2960*/  BRA `(.L_x_73) ;  /* 0xfffffff800047947 */ /* 0x000fea000383ffff */
        .weak           $__internal_0_$__cuda_sm10x_tcgen05_guardrail_trap_col_being_dealloced_not_returned_by_alloc
        .type           $__internal_0_$__cuda_sm10x_tcgen05_guardrail_trap_col_being_dealloced_not_returned_by_alloc,@function
        .size           $__internal_0_$__cuda_sm10x_tcgen05_guardrail_trap_col_being_dealloced_not_returned_by_alloc,($__internal_1_$__cuda_sm10x_tcgen05_guardrail_trap_phase_invalid_during_alloc - $__internal_0_$__cuda_sm10x_tcgen05_guardrail_trap_col_being_dealloced_not_returned_by_alloc)
$__internal_0_$__cuda_sm10x_tcgen05_guardrail_trap_col_being_dealloced_not_returned_by_alloc:
[----:B------:R-:W-:Y:S05]  /*2970*/  BPT.TRAP 0x1 ;  /* 0x000000040000795c */ /* 0x000fea0000300000 */
[----:B------:R-:W-:-:S04]  /*2980*/  IMAD.MOV.U32 R3, RZ, RZ, 0x0 ;  /* 0x00000000ff037424 */ /* 0x000fc800078e00ff */
[----:B------:R-:W-:Y:S05]  /*2990*/  RET.REL.NODEC R2 `(gluon_tcgen05) ;  /* 0xffffffd402987950 */ /* 0x000fea0003c3ffff */
        .weak           $__internal_1_$__cuda_sm10x_tcgen05_guardrail_trap_phase_invalid_during_alloc
        .type           $__internal_1_$__cuda_sm10x_tcgen05_guardrail_trap_phase_invalid_during_alloc,@function
        .size           $__internal_1_$__cuda_sm10x_tcgen05_guardrail_trap_phase_invalid_during_alloc,($__internal_2_$__cuda_sm10x_tcgen05_guardrail_trap_unallocated_columns_being_dealloced - $__internal_1_$__cuda_sm10x_tcgen05_guardrail_trap_phase_invalid_during_alloc)
$__internal_1_$__cuda_sm10x_tcgen05_guardrail_trap_phase_invalid_during_alloc:
[----:B------:R-:W-:Y:S05]  /*29a0*/  BPT.TRAP 0x1 ;  /* 0x000000040000795c */ /* 0x000fea0000300000 */
[----:B------:R-:W-:-:S04]  /*29b0*/  IMAD.MOV.U32 R3, RZ, RZ, 0x0 ;  /* 0x00000000ff037424 */ /* 0x000fc800078e00ff */
[----:B------:R-:W-:Y:S05]  /*29c0*/  RET.REL.NODEC R2 `(gluon_tcgen05) ;  /* 0xffffffd4028c7950 */ /* 0x000fea0003c3ffff */
        .weak           $__internal_2_$__cuda_sm10x_tcgen05_guardrail_trap_unallocated_columns_being_dealloced
        .type           $__internal_2_$__cuda_sm10x_tcgen05_guardrail_trap_unallocated_columns_being_dealloced,@function
        .size           $__internal_2_$__cuda_sm10x_tcgen05_guardrail_trap_unallocated_columns_being_dealloced,(.L_x_77 - $__internal_2_$__cuda_sm10x_tcgen05_guardrail_trap_unallocated_columns_being_dealloced)
$__internal_2_$__cuda_sm10x_tcgen05_guardrail_trap_unallocated_columns_being_dealloced:
[----:B------:R-:W-:Y:S05]  /*29d0*/  BPT.TRAP 0x1 ;  /* 0x000000040000795c */ /* 0x000fea0000300000 */
[----:B------:R-:W-:-:S04]  /*29e0*/  IMAD.MOV.U32 R3, RZ, RZ, 0x0 ;  /* 0x00000000ff037424 */ /* 0x000fc800078e00ff */
[----:B------:R-:W-:Y:S05]  /*29f0*/  RET.REL.NODEC R2 `(gluon_tcgen05) ;  /* 0xffffffd402807950 */ /* 0x000fea0003c3ffff */
.L_x_74:
[----:B------:R-:W-:-:S00]  /*2a00*/  BRA `(.L_x_74) ;  /* 0xfffffffc00fc7947 */ /* 0x000fc0000383ffff */
[----:B------:R-:W-:-:S00]  /*2a10*/  NOP ;  /* 0x0000000000007918 */ /* 0x000fc00000000000 */
        /* <DEDUP_REMOVED lines=14> */
.L_x_77:


//--------------------- .nv.shared.gluon_tcgen05  --------------------------
	.section	.nv.shared.gluon_tcgen05,"aw",@nobits
	.sectionflags	@""
	.align	16
	.zero		1024


//--------------------- .nv.shared.reserved.0     --------------------------
	.section	.nv.shared.reserved.0,"aw",@nobits
	.align	8
	.weak		__nv_reservedSMEM_offset_0_alias
	.size		__nv_reservedSMEM_offset_0_alias, 0, 64
	.other		__nv_reservedSMEM_offset_0_alias,@"STO_CUDA_RESERVED_SHARED STV_DEFAULT"
__nv_reservedSMEM_offset_0_alias:
	.zero		0
.nv.shared.reserved.0:
	.zero		64
	.weak		__nv_reservedSMEM_allocation_phase
	.type		__nv_reservedSMEM_allocation_phase,@object
	.size		__nv_reservedSMEM_allocation_phase,(.L_0 - __nv_reservedSMEM_allocation_phase)
__nv_reservedSMEM_allocation_phase:
	.zero		1
.L_0:
	.zero		7
	.weak		__nv_reservedSMEM_devtool_atexit_pc
	.type		__nv_reservedSMEM_devtool_atexit_pc,@object
	.size		__nv_reservedSMEM_devtool_atexit_pc,(__nv_reservedSMEM_allocation_mask - __nv_reservedSMEM_devtool_atexit_pc)
__nv_reservedSMEM_devtool_atexit_pc:
	.zero		8
	.weak		__nv_reservedSMEM_allocation_mask
	.type		__nv_reservedSMEM_allocation_mask,@object
	.size		__nv_reservedSMEM_allocation_mask,(.L_2 - __nv_reservedSMEM_allocation_mask)
__nv_reservedSMEM_allocation_mask:
	.zero		4
.L_2:


//--------------------- .nv.constant0.gluon_tcgen05 --------------------------
	.section	.nv.constant0.gluon_tcgen05,"a",@progbits
	.sectionflags	@""
	.align	4
.nv.constant0.gluon_tcgen05:
	.zero		976


//--------------------- SYMBOLS --------------------------

	.type		.nv.reservedSmem.offset0,@object
	.size		.nv.reservedSmem.offset0,0x4
	.type		.nv.reservedSmem.cap,@object
	.size		.nv.reservedSmem.cap,0x4
